//
// Generated by NVIDIA NVVM Compiler
//
// Compiler Build ID: CL-36424714
// Cuda compilation tools, release 13.0, V13.0.88
// Based on NVVM 20.0.0
//

.version 9.0
.target sm_100
.address_size 64

	// .globl	_Z15matrixMulKernelPKfS0_Pfi
// _ZZ21matrixMulSharedKernelPKfS0_PfiE7sharedA has been demoted
// _ZZ21matrixMulSharedKernelPKfS0_PfiE7sharedB has been demoted
// _ZZ32matrixMulSharedKernelWithPaddingPKfS0_PfiE7sharedA has been demoted
// _ZZ32matrixMulSharedKernelWithPaddingPKfS0_PfiE7sharedB has been demoted

.visible .entry _Z15matrixMulKernelPKfS0_Pfi(
	.param .u64 .ptr .align 1 _Z15matrixMulKernelPKfS0_Pfi_param_0,
	.param .u64 .ptr .align 1 _Z15matrixMulKernelPKfS0_Pfi_param_1,
	.param .u64 .ptr .align 1 _Z15matrixMulKernelPKfS0_Pfi_param_2,
	.param .u32 _Z15matrixMulKernelPKfS0_Pfi_param_3
)
{
	.reg .pred 	%p<10>;
	.reg .b32 	%r<40>;
	.reg .b32 	%f<67>;
	.reg .b64 	%rd<67>;

	ld.param.u64 	%rd14, [_Z15matrixMulKernelPKfS0_Pfi_param_0];
	ld.param.u64 	%rd15, [_Z15matrixMulKernelPKfS0_Pfi_param_1];
	ld.param.u32 	%r18, [_Z15matrixMulKernelPKfS0_Pfi_param_3];
	cvta.to.global.u64 	%rd1, %rd15;
	cvta.to.global.u64 	%rd2, %rd14;
	mov.u32 	%r19, %ctaid.y;
	mov.u32 	%r20, %ntid.y;
	mov.u32 	%r21, %tid.y;
	mad.lo.s32 	%r1, %r19, %r20, %r21;
	mov.u32 	%r22, %ctaid.x;
	mov.u32 	%r23, %ntid.x;
	mov.u32 	%r24, %tid.x;
	mad.lo.s32 	%r2, %r22, %r23, %r24;
	max.s32 	%r25, %r1, %r2;
	setp.ge.s32 	%p1, %r25, %r18;
	@%p1 bra 	$L__BB0_13;
	mul.lo.s32 	%r3, %r18, %r1;
	and.b32  	%r4, %r18, 7;
	setp.lt.u32 	%p2, %r18, 8;
	mov.f32 	%f66, 0f00000000;
	mov.b32 	%r38, 0;
	@%p2 bra 	$L__BB0_4;
	and.b32  	%r38, %r18, 2147483640;
	neg.s32 	%r36, %r38;
	mul.wide.s32 	%rd16, %r18, 4;
	add.s64 	%rd3, %rd1, %rd16;
	shl.b32 	%r7, %r18, 3;
	mul.wide.s32 	%rd17, %r18, 8;
	add.s64 	%rd4, %rd1, %rd17;
	mul.wide.s32 	%rd18, %r18, 12;
	add.s64 	%rd5, %rd1, %rd18;
	mul.wide.s32 	%rd19, %r18, 16;
	add.s64 	%rd6, %rd1, %rd19;
	mul.wide.s32 	%rd20, %r18, 20;
	add.s64 	%rd7, %rd1, %rd20;
	mul.wide.s32 	%rd21, %r18, 24;
	add.s64 	%rd8, %rd1, %rd21;
	mul.wide.s32 	%rd22, %r18, 28;
	add.s64 	%rd9, %rd1, %rd22;
	mul.wide.u32 	%rd23, %r3, 4;
	add.s64 	%rd24, %rd23, %rd2;
	add.s64 	%rd66, %rd24, 16;
	mov.f32 	%f66, 0f00000000;
	mov.u32 	%r35, %r2;
$L__BB0_3:
	.pragma "nounroll";
	mul.wide.s32 	%rd25, %r35, 4;
	add.s64 	%rd26, %rd3, %rd25;
	add.s64 	%rd27, %rd4, %rd25;
	add.s64 	%rd28, %rd5, %rd25;
	add.s64 	%rd29, %rd6, %rd25;
	add.s64 	%rd30, %rd7, %rd25;
	add.s64 	%rd31, %rd8, %rd25;
	add.s64 	%rd32, %rd9, %rd25;
	add.s64 	%rd33, %rd1, %rd25;
	ld.global.f32 	%f16, [%rd66+-16];
	ld.global.f32 	%f17, [%rd33];
	fma.rn.f32 	%f18, %f16, %f17, %f66;
	ld.global.f32 	%f19, [%rd66+-12];
	ld.global.f32 	%f20, [%rd26];
	fma.rn.f32 	%f21, %f19, %f20, %f18;
	ld.global.f32 	%f22, [%rd66+-8];
	ld.global.f32 	%f23, [%rd27];
	fma.rn.f32 	%f24, %f22, %f23, %f21;
	ld.global.f32 	%f25, [%rd66+-4];
	ld.global.f32 	%f26, [%rd28];
	fma.rn.f32 	%f27, %f25, %f26, %f24;
	ld.global.f32 	%f28, [%rd66];
	ld.global.f32 	%f29, [%rd29];
	fma.rn.f32 	%f30, %f28, %f29, %f27;
	ld.global.f32 	%f31, [%rd66+4];
	ld.global.f32 	%f32, [%rd30];
	fma.rn.f32 	%f33, %f31, %f32, %f30;
	ld.global.f32 	%f34, [%rd66+8];
	ld.global.f32 	%f35, [%rd31];
	fma.rn.f32 	%f36, %f34, %f35, %f33;
	ld.global.f32 	%f37, [%rd66+12];
	ld.global.f32 	%f38, [%rd32];
	fma.rn.f32 	%f66, %f37, %f38, %f36;
	add.s32 	%r36, %r36, 8;
	add.s32 	%r35, %r35, %r7;
	add.s64 	%rd66, %rd66, 32;
	setp.ne.s32 	%p3, %r36, 0;
	@%p3 bra 	$L__BB0_3;
$L__BB0_4:
	setp.eq.s32 	%p4, %r4, 0;
	@%p4 bra 	$L__BB0_12;
	and.b32  	%r13, %r18, 3;
	setp.lt.u32 	%p5, %r4, 4;
	@%p5 bra 	$L__BB0_7;
	add.s32 	%r27, %r38, %r3;
	mul.wide.u32 	%rd34, %r27, 4;
	add.s64 	%rd35, %rd2, %rd34;
	ld.global.f32 	%f40, [%rd35];
	mad.lo.s32 	%r28, %r38, %r18, %r2;
	mul.wide.s32 	%rd36, %r28, 4;
	add.s64 	%rd37, %rd1, %rd36;
	ld.global.f32 	%f41, [%rd37];
	fma.rn.f32 	%f42, %f40, %f41, %f66;
	cvt.u64.u32 	%rd38, %r3;
	cvt.u64.u32 	%rd39, %r38;
	add.s64 	%rd40, %rd39, %rd38;
	shl.b64 	%rd41, %rd40, 2;
	add.s64 	%rd42, %rd2, %rd41;
	ld.global.f32 	%f43, [%rd42+4];
	mul.wide.s32 	%rd43, %r18, 4;
	add.s64 	%rd44, %rd37, %rd43;
	ld.global.f32 	%f44, [%rd44];
	fma.rn.f32 	%f45, %f43, %f44, %f42;
	ld.global.f32 	%f46, [%rd42+8];
	add.s64 	%rd45, %rd44, %rd43;
	ld.global.f32 	%f47, [%rd45];
	fma.rn.f32 	%f48, %f46, %f47, %f45;
	ld.global.f32 	%f49, [%rd42+12];
	add.s64 	%rd46, %rd45, %rd43;
	ld.global.f32 	%f50, [%rd46];
	fma.rn.f32 	%f66, %f49, %f50, %f48;
	add.s32 	%r38, %r38, 4;
$L__BB0_7:
	setp.eq.s32 	%p6, %r13, 0;
	@%p6 bra 	$L__BB0_12;
	setp.eq.s32 	%p7, %r13, 1;
	@%p7 bra 	$L__BB0_10;
	add.s32 	%r29, %r38, %r3;
	mul.wide.u32 	%rd47, %r29, 4;
	add.s64 	%rd48, %rd2, %rd47;
	ld.global.f32 	%f52, [%rd48];
	mad.lo.s32 	%r30, %r38, %r18, %r2;
	mul.wide.s32 	%rd49, %r30, 4;
	add.s64 	%rd50, %rd1, %rd49;
	ld.global.f32 	%f53, [%rd50];
	fma.rn.f32 	%f54, %f52, %f53, %f66;
	cvt.u64.u32 	%rd51, %r3;
	cvt.u64.u32 	%rd52, %r38;
	add.s64 	%rd53, %rd52, %rd51;
	shl.b64 	%rd54, %rd53, 2;
	add.s64 	%rd55, %rd2, %rd54;
	ld.global.f32 	%f55, [%rd55+4];
	mul.wide.s32 	%rd56, %r18, 4;
	add.s64 	%rd57, %rd50, %rd56;
	ld.global.f32 	%f56, [%rd57];
	fma.rn.f32 	%f66, %f55, %f56, %f54;
	add.s32 	%r38, %r38, 2;
$L__BB0_10:
	and.b32  	%r31, %r18, 1;
	setp.eq.b32 	%p8, %r31, 1;
	not.pred 	%p9, %p8;
	@%p9 bra 	$L__BB0_12;
	add.s32 	%r32, %r38, %r3;
	mul.wide.u32 	%rd58, %r32, 4;
	add.s64 	%rd59, %rd2, %rd58;
	ld.global.f32 	%f57, [%rd59];
	mad.lo.s32 	%r33, %r38, %r18, %r2;
	mul.wide.s32 	%rd60, %r33, 4;
	add.s64 	%rd61, %rd1, %rd60;
	ld.global.f32 	%f58, [%rd61];
	fma.rn.f32 	%f66, %f57, %f58, %f66;
$L__BB0_12:
	ld.param.u64 	%rd65, [_Z15matrixMulKernelPKfS0_Pfi_param_2];
	add.s32 	%r34, %r3, %r2;
	cvta.to.global.u64 	%rd62, %rd65;
	mul.wide.s32 	%rd63, %r34, 4;
	add.s64 	%rd64, %rd62, %rd63;
	st.global.f32 	[%rd64], %f66;
$L__BB0_13:
	ret;

}
	// .globl	_Z20matrixMulKernelAsyncPKfS0_Pfii
.visible .entry _Z20matrixMulKernelAsyncPKfS0_Pfii(
	.param .u64 .ptr .align 1 _Z20matrixMulKernelAsyncPKfS0_Pfii_param_0,
	.param .u64 .ptr .align 1 _Z20matrixMulKernelAsyncPKfS0_Pfii_param_1,
	.param .u64 .ptr .align 1 _Z20matrixMulKernelAsyncPKfS0_Pfii_param_2,
	.param .u32 _Z20matrixMulKernelAsyncPKfS0_Pfii_param_3,
	.param .u32 _Z20matrixMulKernelAsyncPKfS0_Pfii_param_4
)
{
	.reg .pred 	%p<12>;
	.reg .b32 	%r<50>;
	.reg .b32 	%f<68>;
	.reg .b64 	%rd<53>;

	ld.param.u64 	%rd11, [_Z20matrixMulKernelAsyncPKfS0_Pfii_param_0];
	ld.param.u64 	%rd12, [_Z20matrixMulKernelAsyncPKfS0_Pfii_param_1];
	ld.param.u32 	%r21, [_Z20matrixMulKernelAsyncPKfS0_Pfii_param_3];
	ld.param.u32 	%r22, [_Z20matrixMulKernelAsyncPKfS0_Pfii_param_4];
	cvta.to.global.u64 	%rd1, %rd12;
	cvta.to.global.u64 	%rd2, %rd11;
	mov.u32 	%r23, %ctaid.y;
	mov.u32 	%r24, %ntid.y;
	mov.u32 	%r25, %tid.y;
	mad.lo.s32 	%r1, %r23, %r24, %r25;
	mov.u32 	%r26, %ctaid.x;
	mov.u32 	%r27, %ntid.x;
	mov.u32 	%r28, %tid.x;
	mad.lo.s32 	%r2, %r26, %r27, %r28;
	max.s32 	%r29, %r1, %r2;
	setp.ge.s32 	%p1, %r29, %r22;
	@%p1 bra 	$L__BB1_15;
	mov.u32 	%r30, %ctaid.z;
	mul.lo.s32 	%r31, %r22, %r30;
	add.s32 	%r3, %r31, %r1;
	add.s32 	%r4, %r31, %r2;
	max.s32 	%r32, %r3, %r4;
	setp.ge.s32 	%p2, %r32, %r21;
	@%p2 bra 	$L__BB1_15;
	setp.lt.s32 	%p3, %r21, 1;
	mov.f32 	%f67, 0f00000000;
	@%p3 bra 	$L__BB1_14;
	mul.lo.s32 	%r5, %r3, %r21;
	and.b32  	%r6, %r21, 7;
	setp.lt.u32 	%p4, %r21, 8;
	mov.f32 	%f67, 0f00000000;
	mov.b32 	%r48, 0;
	@%p4 bra 	$L__BB1_6;
	and.b32  	%r34, %r21, 2147483640;
	neg.s32 	%r46, %r34;
	mul.wide.u32 	%rd13, %r21, 4;
	add.s64 	%rd3, %rd1, %rd13;
	mul.wide.u32 	%rd14, %r21, 8;
	add.s64 	%rd4, %rd1, %rd14;
	mul.wide.u32 	%rd15, %r21, 12;
	add.s64 	%rd5, %rd1, %rd15;
	mul.wide.u32 	%rd16, %r21, 16;
	add.s64 	%rd6, %rd1, %rd16;
	mul.wide.u32 	%rd17, %r21, 20;
	add.s64 	%rd7, %rd1, %rd17;
	mul.wide.u32 	%rd18, %r21, 24;
	add.s64 	%rd8, %rd1, %rd18;
	mul.wide.u32 	%rd19, %r21, 28;
	add.s64 	%rd9, %rd1, %rd19;
	mov.f32 	%f67, 0f00000000;
	mov.u32 	%r44, %r5;
	mov.u32 	%r45, %r4;
$L__BB1_5:
	.pragma "nounroll";
	and.b32  	%r48, %r21, 2147483640;
	mul.wide.s32 	%rd20, %r45, 4;
	add.s64 	%rd21, %rd3, %rd20;
	add.s64 	%rd22, %rd4, %rd20;
	add.s64 	%rd23, %rd5, %rd20;
	add.s64 	%rd24, %rd6, %rd20;
	add.s64 	%rd25, %rd7, %rd20;
	add.s64 	%rd26, %rd8, %rd20;
	add.s64 	%rd27, %rd9, %rd20;
	add.s64 	%rd28, %rd1, %rd20;
	mul.wide.s32 	%rd29, %r44, 4;
	add.s64 	%rd30, %rd2, %rd29;
	ld.global.f32 	%f17, [%rd30];
	ld.global.f32 	%f18, [%rd28];
	fma.rn.f32 	%f19, %f17, %f18, %f67;
	ld.global.f32 	%f20, [%rd30+4];
	ld.global.f32 	%f21, [%rd21];
	fma.rn.f32 	%f22, %f20, %f21, %f19;
	ld.global.f32 	%f23, [%rd30+8];
	ld.global.f32 	%f24, [%rd22];
	fma.rn.f32 	%f25, %f23, %f24, %f22;
	ld.global.f32 	%f26, [%rd30+12];
	ld.global.f32 	%f27, [%rd23];
	fma.rn.f32 	%f28, %f26, %f27, %f25;
	ld.global.f32 	%f29, [%rd30+16];
	ld.global.f32 	%f30, [%rd24];
	fma.rn.f32 	%f31, %f29, %f30, %f28;
	ld.global.f32 	%f32, [%rd30+20];
	ld.global.f32 	%f33, [%rd25];
	fma.rn.f32 	%f34, %f32, %f33, %f31;
	ld.global.f32 	%f35, [%rd30+24];
	ld.global.f32 	%f36, [%rd26];
	fma.rn.f32 	%f37, %f35, %f36, %f34;
	ld.global.f32 	%f38, [%rd30+28];
	ld.global.f32 	%f39, [%rd27];
	fma.rn.f32 	%f67, %f38, %f39, %f37;
	add.s32 	%r46, %r46, 8;
	shl.b32 	%r35, %r21, 3;
	add.s32 	%r45, %r45, %r35;
	add.s32 	%r44, %r44, 8;
	setp.ne.s32 	%p5, %r46, 0;
	@%p5 bra 	$L__BB1_5;
$L__BB1_6:
	setp.eq.s32 	%p6, %r6, 0;
	@%p6 bra 	$L__BB1_14;
	and.b32  	%r16, %r21, 3;
	setp.lt.u32 	%p7, %r6, 4;
	@%p7 bra 	$L__BB1_9;
	add.s32 	%r36, %r48, %r5;
	mul.wide.s32 	%rd31, %r36, 4;
	add.s64 	%rd32, %rd2, %rd31;
	ld.global.f32 	%f41, [%rd32];
	mad.lo.s32 	%r37, %r48, %r21, %r4;
	mul.wide.s32 	%rd33, %r37, 4;
	add.s64 	%rd34, %rd1, %rd33;
	ld.global.f32 	%f42, [%rd34];
	fma.rn.f32 	%f43, %f41, %f42, %f67;
	ld.global.f32 	%f44, [%rd32+4];
	mul.wide.u32 	%rd35, %r21, 4;
	add.s64 	%rd36, %rd34, %rd35;
	ld.global.f32 	%f45, [%rd36];
	fma.rn.f32 	%f46, %f44, %f45, %f43;
	ld.global.f32 	%f47, [%rd32+8];
	add.s64 	%rd37, %rd36, %rd35;
	ld.global.f32 	%f48, [%rd37];
	fma.rn.f32 	%f49, %f47, %f48, %f46;
	ld.global.f32 	%f50, [%rd32+12];
	add.s64 	%rd38, %rd37, %rd35;
	ld.global.f32 	%f51, [%rd38];
	fma.rn.f32 	%f67, %f50, %f51, %f49;
	add.s32 	%r48, %r48, 4;
$L__BB1_9:
	setp.eq.s32 	%p8, %r16, 0;
	@%p8 bra 	$L__BB1_14;
	setp.eq.s32 	%p9, %r16, 1;
	@%p9 bra 	$L__BB1_12;
	add.s32 	%r38, %r48, %r5;
	mul.wide.s32 	%rd39, %r38, 4;
	add.s64 	%rd40, %rd2, %rd39;
	ld.global.f32 	%f53, [%rd40];
	mad.lo.s32 	%r39, %r48, %r21, %r4;
	mul.wide.s32 	%rd41, %r39, 4;
	add.s64 	%rd42, %rd1, %rd41;
	ld.global.f32 	%f54, [%rd42];
	fma.rn.f32 	%f55, %f53, %f54, %f67;
	ld.global.f32 	%f56, [%rd40+4];
	mul.wide.u32 	%rd43, %r21, 4;
	add.s64 	%rd44, %rd42, %rd43;
	ld.global.f32 	%f57, [%rd44];
	fma.rn.f32 	%f67, %f56, %f57, %f55;
	add.s32 	%r48, %r48, 2;
$L__BB1_12:
	and.b32  	%r40, %r21, 1;
	setp.eq.b32 	%p10, %r40, 1;
	not.pred 	%p11, %p10;
	@%p11 bra 	$L__BB1_14;
	add.s32 	%r41, %r48, %r5;
	mul.wide.s32 	%rd45, %r41, 4;
	add.s64 	%rd46, %rd2, %rd45;
	ld.global.f32 	%f58, [%rd46];
	mad.lo.s32 	%r42, %r48, %r21, %r4;
	mul.wide.s32 	%rd47, %r42, 4;
	add.s64 	%rd48, %rd1, %rd47;
	ld.global.f32 	%f59, [%rd48];
	fma.rn.f32 	%f67, %f58, %f59, %f67;
$L__BB1_14:
	ld.param.u64 	%rd52, [_Z20matrixMulKernelAsyncPKfS0_Pfii_param_2];
	mad.lo.s32 	%r43, %r3, %r21, %r4;
	cvta.to.global.u64 	%rd49, %rd52;
	mul.wide.s32 	%rd50, %r43, 4;
	add.s64 	%rd51, %rd49, %rd50;
	st.global.f32 	[%rd51], %f67;
$L__BB1_15:
	ret;

}
	// .globl	_Z21matrixMulSharedKernelPKfS0_Pfi
.visible .entry _Z21matrixMulSharedKernelPKfS0_Pfi(
	.param .u64 .ptr .align 1 _Z21matrixMulSharedKernelPKfS0_Pfi_param_0,
	.param .u64 .ptr .align 1 _Z21matrixMulSharedKernelPKfS0_Pfi_param_1,
	.param .u64 .ptr .align 1 _Z21matrixMulSharedKernelPKfS0_Pfi_param_2,
	.param .u32 _Z21matrixMulSharedKernelPKfS0_Pfi_param_3
)
{
	.reg .pred 	%p<11>;
	.reg .b32 	%r<42>;
	.reg .b32 	%f<60>;
	.reg .b64 	%rd<13>;
	// demoted variable
	.shared .align 4 .b8 _ZZ21matrixMulSharedKernelPKfS0_PfiE7sharedA[1024];
	// demoted variable
	.shared .align 4 .b8 _ZZ21matrixMulSharedKernelPKfS0_PfiE7sharedB[1024];
	ld.param.u64 	%rd4, [_Z21matrixMulSharedKernelPKfS0_Pfi_param_0];
	ld.param.u64 	%rd5, [_Z21matrixMulSharedKernelPKfS0_Pfi_param_1];
	ld.param.u64 	%rd6, [_Z21matrixMulSharedKernelPKfS0_Pfi_param_2];
	ld.param.u32 	%r23, [_Z21matrixMulSharedKernelPKfS0_Pfi_param_3];
	mov.u32 	%r24, %ctaid.y;
	mov.u32 	%r25, %ntid.y;
	mov.u32 	%r39, %tid.y;
	mad.lo.s32 	%r2, %r24, %r25, %r39;
	mov.u32 	%r26, %ctaid.x;
	mov.u32 	%r27, %ntid.x;
	mov.u32 	%r37, %tid.x;
	mad.lo.s32 	%r4, %r26, %r27, %r37;
	setp.lt.s32 	%p2, %r23, 1;
	@%p2 bra 	$L__BB2_9;
	add.s32 	%r28, %r23, 15;
	shr.u32 	%r29, %r28, 4;
	cvta.to.global.u64 	%rd7, %rd6;
	setp.lt.u32 	%p3, %r2, %r23;
	shl.b32 	%r30, %r39, 6;
	mov.u32 	%r31, _ZZ21matrixMulSharedKernelPKfS0_PfiE7sharedA;
	add.s32 	%r5, %r31, %r30;
	shl.b32 	%r32, %r37, 2;
	add.s32 	%r6, %r5, %r32;
	mul.lo.s32 	%r33, %r23, %r2;
	setp.lt.s32 	%p4, %r4, %r23;
	mov.u32 	%r34, _ZZ21matrixMulSharedKernelPKfS0_PfiE7sharedB;
	add.s32 	%r8, %r34, %r32;
	add.s32 	%r7, %r8, %r30;
	and.pred  	%p1, %p3, %p4;
	add.s32 	%r35, %r4, %r33;
	mul.wide.s32 	%rd8, %r35, 4;
	add.s64 	%rd1, %rd7, %rd8;
	neg.s32 	%r41, %r29;
	mad.lo.s32 	%r40, %r39, %r23, %r4;
	shl.b32 	%r11, %r23, 4;
	add.s32 	%r38, %r37, %r33;
	cvta.to.global.u64 	%rd2, %rd4;
	cvta.to.global.u64 	%rd3, %rd5;
	mov.f32 	%f57, 0f00000000;
	not.pred 	%p9, %p1;
$L__BB2_2:
	max.u32 	%r36, %r2, %r37;
	setp.ge.u32 	%p5, %r36, %r23;
	mov.f32 	%f58, 0f00000000;
	@%p5 bra 	$L__BB2_4;
	mul.wide.u32 	%rd9, %r38, 4;
	add.s64 	%rd10, %rd2, %rd9;
	ld.global.f32 	%f58, [%rd10];
$L__BB2_4:
	setp.ge.s32 	%p6, %r4, %r23;
	st.shared.f32 	[%r6], %f58;
	setp.ge.u32 	%p7, %r39, %r23;
	mov.f32 	%f59, 0f00000000;
	or.pred  	%p8, %p6, %p7;
	@%p8 bra 	$L__BB2_6;
	mul.wide.u32 	%rd11, %r40, 4;
	add.s64 	%rd12, %rd3, %rd11;
	ld.global.f32 	%f59, [%rd12];
$L__BB2_6:
	st.shared.f32 	[%r7], %f59;
	bar.sync 	0;
	ld.shared.f32 	%f10, [%r5];
	ld.shared.f32 	%f11, [%r8];
	fma.rn.f32 	%f12, %f10, %f11, %f57;
	ld.shared.f32 	%f13, [%r5+4];
	ld.shared.f32 	%f14, [%r8+64];
	fma.rn.f32 	%f15, %f13, %f14, %f12;
	ld.shared.f32 	%f16, [%r5+8];
	ld.shared.f32 	%f17, [%r8+128];
	fma.rn.f32 	%f18, %f16, %f17, %f15;
	ld.shared.f32 	%f19, [%r5+12];
	ld.shared.f32 	%f20, [%r8+192];
	fma.rn.f32 	%f21, %f19, %f20, %f18;
	ld.shared.f32 	%f22, [%r5+16];
	ld.shared.f32 	%f23, [%r8+256];
	fma.rn.f32 	%f24, %f22, %f23, %f21;
	ld.shared.f32 	%f25, [%r5+20];
	ld.shared.f32 	%f26, [%r8+320];
	fma.rn.f32 	%f27, %f25, %f26, %f24;
	ld.shared.f32 	%f28, [%r5+24];
	ld.shared.f32 	%f29, [%r8+384];
	fma.rn.f32 	%f30, %f28, %f29, %f27;
	ld.shared.f32 	%f31, [%r5+28];
	ld.shared.f32 	%f32, [%r8+448];
	fma.rn.f32 	%f33, %f31, %f32, %f30;
	ld.shared.f32 	%f34, [%r5+32];
	ld.shared.f32 	%f35, [%r8+512];
	fma.rn.f32 	%f36, %f34, %f35, %f33;
	ld.shared.f32 	%f37, [%r5+36];
	ld.shared.f32 	%f38, [%r8+576];
	fma.rn.f32 	%f39, %f37, %f38, %f36;
	ld.shared.f32 	%f40, [%r5+40];
	ld.shared.f32 	%f41, [%r8+640];
	fma.rn.f32 	%f42, %f40, %f41, %f39;
	ld.shared.f32 	%f43, [%r5+44];
	ld.shared.f32 	%f44, [%r8+704];
	fma.rn.f32 	%f45, %f43, %f44, %f42;
	ld.shared.f32 	%f46, [%r5+48];
	ld.shared.f32 	%f47, [%r8+768];
	fma.rn.f32 	%f48, %f46, %f47, %f45;
	ld.shared.f32 	%f49, [%r5+52];
	ld.shared.f32 	%f50, [%r8+832];
	fma.rn.f32 	%f51, %f49, %f50, %f48;
	ld.shared.f32 	%f52, [%r5+56];
	ld.shared.f32 	%f53, [%r8+896];
	fma.rn.f32 	%f54, %f52, %f53, %f51;
	ld.shared.f32 	%f55, [%r5+60];
	ld.shared.f32 	%f56, [%r8+960];
	fma.rn.f32 	%f57, %f55, %f56, %f54;
	bar.sync 	0;
	@%p9 bra 	$L__BB2_8;
	st.global.f32 	[%rd1], %f57;
$L__BB2_8:
	add.s32 	%r41, %r41, 1;
	setp.ne.s32 	%p10, %r41, 0;
	add.s32 	%r40, %r40, %r11;
	add.s32 	%r39, %r39, 16;
	add.s32 	%r38, %r38, 16;
	add.s32 	%r37, %r37, 16;
	@%p10 bra 	$L__BB2_2;
$L__BB2_9:
	ret;

}
	// .globl	_Z32matrixMulSharedKernelWithPaddingPKfS0_Pfi
.visible .entry _Z32matrixMulSharedKernelWithPaddingPKfS0_Pfi(
	.param .u64 .ptr .align 1 _Z32matrixMulSharedKernelWithPaddingPKfS0_Pfi_param_0,
	.param .u64 .ptr .align 1 _Z32matrixMulSharedKernelWithPaddingPKfS0_Pfi_param_1,
	.param .u64 .ptr .align 1 _Z32matrixMulSharedKernelWithPaddingPKfS0_Pfi_param_2,
	.param .u32 _Z32matrixMulSharedKernelWithPaddingPKfS0_Pfi_param_3
)
{
	.reg .pred 	%p<11>;
	.reg .b32 	%r<42>;
	.reg .b32 	%f<60>;
	.reg .b64 	%rd<13>;
	// demoted variable
	.shared .align 4 .b8 _ZZ32matrixMulSharedKernelWithPaddingPKfS0_PfiE7sharedA[1156];
	// demoted variable
	.shared .align 4 .b8 _ZZ32matrixMulSharedKernelWithPaddingPKfS0_PfiE7sharedB[1156];
	ld.param.u64 	%rd4, [_Z32matrixMulSharedKernelWithPaddingPKfS0_Pfi_param_0];
	ld.param.u64 	%rd5, [_Z32matrixMulSharedKernelWithPaddingPKfS0_Pfi_param_1];
	ld.param.u64 	%rd6, [_Z32matrixMulSharedKernelWithPaddingPKfS0_Pfi_param_2];
	ld.param.u32 	%r23, [_Z32matrixMulSharedKernelWithPaddingPKfS0_Pfi_param_3];
	mov.u32 	%r24, %ctaid.y;
	mov.u32 	%r25, %ntid.y;
	mov.u32 	%r39, %tid.y;
	mad.lo.s32 	%r2, %r24, %r25, %r39;
	mov.u32 	%r26, %ctaid.x;
	mov.u32 	%r27, %ntid.x;
	mov.u32 	%r37, %tid.x;
	mad.lo.s32 	%r4, %r26, %r27, %r37;
	setp.lt.s32 	%p2, %r23, 1;
	@%p2 bra 	$L__BB3_9;
	add.s32 	%r28, %r23, 15;
	shr.u32 	%r29, %r28, 4;
	cvta.to.global.u64 	%rd7, %rd6;
	setp.lt.u32 	%p3, %r2, %r23;
	mul.lo.s32 	%r30, %r39, 68;
	mov.u32 	%r31, _ZZ32matrixMulSharedKernelWithPaddingPKfS0_PfiE7sharedA;
	add.s32 	%r5, %r31, %r30;
	shl.b32 	%r32, %r37, 2;
	add.s32 	%r6, %r5, %r32;
	mul.lo.s32 	%r33, %r23, %r2;
	setp.lt.s32 	%p4, %r4, %r23;
	mov.u32 	%r34, _ZZ32matrixMulSharedKernelWithPaddingPKfS0_PfiE7sharedB;
	add.s32 	%r8, %r34, %r32;
	add.s32 	%r7, %r8, %r30;
	and.pred  	%p1, %p3, %p4;
	add.s32 	%r35, %r4, %r33;
	mul.wide.s32 	%rd8, %r35, 4;
	add.s64 	%rd1, %rd7, %rd8;
	neg.s32 	%r41, %r29;
	mad.lo.s32 	%r40, %r39, %r23, %r4;
	shl.b32 	%r11, %r23, 4;
	add.s32 	%r38, %r37, %r33;
	cvta.to.global.u64 	%rd2, %rd4;
	cvta.to.global.u64 	%rd3, %rd5;
	mov.f32 	%f57, 0f00000000;
	not.pred 	%p9, %p1;
$L__BB3_2:
	max.u32 	%r36, %r2, %r37;
	setp.ge.u32 	%p5, %r36, %r23;
	mov.f32 	%f58, 0f00000000;
	@%p5 bra 	$L__BB3_4;
	mul.wide.u32 	%rd9, %r38, 4;
	add.s64 	%rd10, %rd2, %rd9;
	ld.global.f32 	%f58, [%rd10];
$L__BB3_4:
	setp.ge.s32 	%p6, %r4, %r23;
	st.shared.f32 	[%r6], %f58;
	setp.ge.u32 	%p7, %r39, %r23;
	mov.f32 	%f59, 0f00000000;
	or.pred  	%p8, %p6, %p7;
	@%p8 bra 	$L__BB3_6;
	mul.wide.u32 	%rd11, %r40, 4;
	add.s64 	%rd12, %rd3, %rd11;
	ld.global.f32 	%f59, [%rd12];
$L__BB3_6:
	st.shared.f32 	[%r7], %f59;
	bar.sync 	0;
	ld.shared.f32 	%f10, [%r5];
	ld.shared.f32 	%f11, [%r8];
	fma.rn.f32 	%f12, %f10, %f11, %f57;
	ld.shared.f32 	%f13, [%r5+4];
	ld.shared.f32 	%f14, [%r8+68];
	fma.rn.f32 	%f15, %f13, %f14, %f12;
	ld.shared.f32 	%f16, [%r5+8];
	ld.shared.f32 	%f17, [%r8+136];
	fma.rn.f32 	%f18, %f16, %f17, %f15;
	ld.shared.f32 	%f19, [%r5+12];
	ld.shared.f32 	%f20, [%r8+204];
	fma.rn.f32 	%f21, %f19, %f20, %f18;
	ld.shared.f32 	%f22, [%r5+16];
	ld.shared.f32 	%f23, [%r8+272];
	fma.rn.f32 	%f24, %f22, %f23, %f21;
	ld.shared.f32 	%f25, [%r5+20];
	ld.shared.f32 	%f26, [%r8+340];
	fma.rn.f32 	%f27, %f25, %f26, %f24;
	ld.shared.f32 	%f28, [%r5+24];
	ld.shared.f32 	%f29, [%r8+408];
	fma.rn.f32 	%f30, %f28, %f29, %f27;
	ld.shared.f32 	%f31, [%r5+28];
	ld.shared.f32 	%f32, [%r8+476];
	fma.rn.f32 	%f33, %f31, %f32, %f30;
	ld.shared.f32 	%f34, [%r5+32];
	ld.shared.f32 	%f35, [%r8+544];
	fma.rn.f32 	%f36, %f34, %f35, %f33;
	ld.shared.f32 	%f37, [%r5+36];
	ld.shared.f32 	%f38, [%r8+612];
	fma.rn.f32 	%f39, %f37, %f38, %f36;
	ld.shared.f32 	%f40, [%r5+40];
	ld.shared.f32 	%f41, [%r8+680];
	fma.rn.f32 	%f42, %f40, %f41, %f39;
	ld.shared.f32 	%f43, [%r5+44];
	ld.shared.f32 	%f44, [%r8+748];
	fma.rn.f32 	%f45, %f43, %f44, %f42;
	ld.shared.f32 	%f46, [%r5+48];
	ld.shared.f32 	%f47, [%r8+816];
	fma.rn.f32 	%f48, %f46, %f47, %f45;
	ld.shared.f32 	%f49, [%r5+52];
	ld.shared.f32 	%f50, [%r8+884];
	fma.rn.f32 	%f51, %f49, %f50, %f48;
	ld.shared.f32 	%f52, [%r5+56];
	ld.shared.f32 	%f53, [%r8+952];
	fma.rn.f32 	%f54, %f52, %f53, %f51;
	ld.shared.f32 	%f55, [%r5+60];
	ld.shared.f32 	%f56, [%r8+1020];
	fma.rn.f32 	%f57, %f55, %f56, %f54;
	bar.sync 	0;
	@%p9 bra 	$L__BB3_8;
	st.global.f32 	[%rd1], %f57;
$L__BB3_8:
	add.s32 	%r41, %r41, 1;
	setp.ne.s32 	%p10, %r41, 0;
	add.s32 	%r40, %r40, %r11;
	add.s32 	%r39, %r39, 16;
	add.s32 	%r38, %r38, 16;
	add.s32 	%r37, %r37, 16;
	@%p10 bra 	$L__BB3_2;
$L__BB3_9:
	ret;

}


// ===== COMPILED SASS (sm_100) =====

	.target	sm_100

	.elftype	@"ET_EXEC"


//--------------------- .note.nv.tkinfo           --------------------------
	.section	.note.nv.tkinfo,"",@"SHT_NOTE"
	.sectionflags	@"SHF_NOTE_NV_TKINFO"
	.tkinfo
        /*0018*/ 	.word	0x00000002
        /*0030*/ 	.string	""
        /*0030*/ 	.string	"ptxas"
        /*0030*/ 	.string	"Cuda compilation tools, release 13.0, V13.0.88"
        /*0030*/ 	.string	"Build cuda_13.0.r13.0/compiler.36424714_0"
        /*0030*/ 	.string	"-arch sm_100 -m 64 "



//--------------------- .note.nv.cuinfo           --------------------------
	.section	.note.nv.cuinfo,"",@"SHT_NOTE"
	.sectionflags	@"SHF_NOTE_NV_CUINFO"
        /*0018*/ 	.short	0x0002
        /*001a*/ 	.short	0x0064
        /*001c*/ 	.short	0x0082
	.zero		2


//--------------------- .nv.info                  --------------------------
	.section	.nv.info,"",@"SHT_CUDA_INFO"
	.align	4


	//----- nvinfo : EIATTR_REGCOUNT
	.align		4
        /*0000*/ 	.byte	0x04, 0x2f
        /*0002*/ 	.short	(.L_1 - .L_0)
	.align		4
.L_0:
        /*0004*/ 	.word	index@(_Z15matrixMulKernelPKfS0_Pfi)
        /*0008*/ 	.word	0x0000001e


	//----- nvinfo : EIATTR_FRAME_SIZE
	.align		4
.L_1:
        /*000c*/ 	.byte	0x04, 0x11
        /*000e*/ 	.short	(.L_3 - .L_2)
	.align		4
.L_2:
        /*0010*/ 	.word	index@(_Z15matrixMulKernelPKfS0_Pfi)
        /*0014*/ 	.word	0x00000000


	//----- nvinfo : EIATTR_REGCOUNT
	.align		4
.L_3:
        /*0018*/ 	.byte	0x04, 0x2f
        /*001a*/ 	.short	(.L_5 - .L_4)
	.align		4
.L_4:
        /*001c*/ 	.word	index@(_Z20matrixMulKernelAsyncPKfS0_Pfii)
        /*0020*/ 	.word	0x0000001f


	//----- nvinfo : EIATTR_FRAME_SIZE
	.align		4
.L_5:
        /*0024*/ 	.byte	0x04, 0x11
        /*0026*/ 	.short	(.L_7 - .L_6)
	.align		4
.L_6:
        /*0028*/ 	.word	index@(_Z20matrixMulKernelAsyncPKfS0_Pfii)
        /*002c*/ 	.word	0x00000000


	//----- nvinfo : EIATTR_REGCOUNT
	.align		4
.L_7:
        /*0030*/ 	.byte	0x04, 0x2f
        /*0032*/ 	.short	(.L_9 - .L_8)
	.align		4
.L_8:
        /*0034*/ 	.word	index@(_Z21matrixMulSharedKernelPKfS0_Pfi)
        /*0038*/ 	.word	0x00000020


	//----- nvinfo : EIATTR_FRAME_SIZE
	.align		4
.L_9:
        /*003c*/ 	.byte	0x04, 0x11
        /*003e*/ 	.short	(.L_11 - .L_10)
	.align		4
.L_10:
        /*0040*/ 	.word	index@(_Z21matrixMulSharedKernelPKfS0_Pfi)
        /*0044*/ 	.word	0x00000000


	//----- nvinfo : EIATTR_REGCOUNT
	.align		4
.L_11:
        /*0048*/ 	.byte	0x04, 0x2f
        /*004a*/ 	.short	(.L_13 - .L_12)
	.align		4
.L_12:
        /*004c*/ 	.word	index@(_Z32matrixMulSharedKernelWithPaddingPKfS0_Pfi)
        /*0050*/ 	.word	0x00000020


	//----- nvinfo : EIATTR_FRAME_SIZE
	.align		4
.L_13:
        /*0054*/ 	.byte	0x04, 0x11
        /*0056*/ 	.short	(.L_15 - .L_14)
	.align		4
.L_14:
        /*0058*/ 	.word	index@(_Z32matrixMulSharedKernelWithPaddingPKfS0_Pfi)
        /*005c*/ 	.word	0x00000000


	//----- nvinfo : EIATTR_MIN_STACK_SIZE
	.align		4
.L_15:
        /*0060*/ 	.byte	0x04, 0x12
        /*0062*/ 	.short	(.L_17 - .L_16)
	.align		4
.L_16:
        /*0064*/ 	.word	index@(_Z32matrixMulSharedKernelWithPaddingPKfS0_Pfi)
        /*0068*/ 	.word	0x00000000


	//----- nvinfo : EIATTR_MIN_STACK_SIZE
	.align		4
.L_17:
        /*006c*/ 	.byte	0x04, 0x12
        /*006e*/ 	.short	(.L_19 - .L_18)
	.align		4
.L_18:
        /*0070*/ 	.word	index@(_Z21matrixMulSharedKernelPKfS0_Pfi)
        /*0074*/ 	.word	0x00000000


	//----- nvinfo : EIATTR_MIN_STACK_SIZE
	.align		4
.L_19:
        /*0078*/ 	.byte	0x04, 0x12
        /*007a*/ 	.short	(.L_21 - .L_20)
	.align		4
.L_20:
        /*007c*/ 	.word	index@(_Z20matrixMulKernelAsyncPKfS0_Pfii)
        /*0080*/ 	.word	0x00000000


	//----- nvinfo : EIATTR_MIN_STACK_SIZE
	.align		4
.L_21:
        /*0084*/ 	.byte	0x04, 0x12
        /*0086*/ 	.short	(.L_23 - .L_22)
	.align		4
.L_22:
        /*0088*/ 	.word	index@(_Z15matrixMulKernelPKfS0_Pfi)
        /*008c*/ 	.word	0x00000000
.L_23:


//--------------------- .nv.compat                --------------------------
	.section	.nv.compat,"",@"SHT_CUDA_COMPAT_INFO"
	.align	4
        /*0000*/ 	.byte	0x02, 0x09, 0x00, 0x00, 0x02, 0x02, 0x01, 0x00, 0x02, 0x05, 0x05, 0x00, 0x03, 0x07, 0x01, 0x01
        /*0010*/ 	.byte	0x02, 0x03, 0x00, 0x00, 0x02, 0x06, 0x01, 0x00, 0x04, 0x0b, 0x08, 0x00, 0x09, 0x00, 0x00, 0x00
        /*0020*/ 	.byte	0x00, 0x00, 0x00, 0x00


//--------------------- .nv.info._Z32matrixMulSharedKernelWithPaddingPKfS0_Pfi --------------------------
	.section	.nv.info._Z32matrixMulSharedKernelWithPaddingPKfS0_Pfi,"",@"SHT_CUDA_INFO"
	.sectionflags	@""
	.align	4


	//----- nvinfo : EIATTR_CUDA_API_VERSION
	.align		4
        /*0000*/ 	.byte	0x04, 0x37
        /*0002*/ 	.short	(.L_25 - .L_24)
.L_24:
        /*0004*/ 	.word	0x00000082


	//----- nvinfo : EIATTR_KPARAM_INFO
	.align		4
.L_25:
        /*0008*/ 	.byte	0x04, 0x17
        /*000a*/ 	.short	(.L_27 - .L_26)
.L_26:
        /*000c*/ 	.word	0x00000000
        /*0010*/ 	.short	0x0003
        /*0012*/ 	.short	0x0018
        /*0014*/ 	.byte	0x00, 0xf0, 0x11, 0x00


	//----- nvinfo : EIATTR_KPARAM_INFO
	.align		4
.L_27:
        /*0018*/ 	.byte	0x04, 0x17
        /*001a*/ 	.short	(.L_29 - .L_28)
.L_28:
        /*001c*/ 	.word	0x00000000
        /*0020*/ 	.short	0x0002
        /*0022*/ 	.short	0x0010
        /*0024*/ 	.byte	0x00, 0xf5, 0x21, 0x00


	//----- nvinfo : EIATTR_KPARAM_INFO
	.align		4
.L_29:
        /*0028*/ 	.byte	0x04, 0x17
        /*002a*/ 	.short	(.L_31 - .L_30)
.L_30:
        /*002c*/ 	.word	0x00000000
        /*0030*/ 	.short	0x0001
        /*0032*/ 	.short	0x0008
        /*0034*/ 	.byte	0x00, 0xf5, 0x21, 0x00


	//----- nvinfo : EIATTR_KPARAM_INFO
	.align		4
.L_31:
        /*0038*/ 	.byte	0x04, 0x17
        /*003a*/ 	.short	(.L_33 - .L_32)
.L_32:
        /*003c*/ 	.word	0x00000000
        /*0040*/ 	.short	0x0000
        /*0042*/ 	.short	0x0000
        /*0044*/ 	.byte	0x00, 0xf5, 0x21, 0x00


	//----- nvinfo : EIATTR_SPARSE_MMA_MASK
	.align		4
.L_33:
        /*0048*/ 	.byte	0x03, 0x50
        /*004a*/ 	.short	0x0000


	//----- nvinfo : EIATTR_MAXREG_COUNT
	.align		4
        /*004c*/ 	.byte	0x03, 0x1b
        /*004e*/ 	.short	0x00ff


	//----- nvinfo : EIATTR_NUM_BARRIERS
	.align		4
        /*0050*/ 	.byte	0x02, 0x4c
        /*0052*/ 	.byte	0x01
	.zero		1


	//----- nvinfo : EIATTR_MERCURY_ISA_VERSION
	.align		4
        /*0054*/ 	.byte	0x03, 0x5f
        /*0056*/ 	.short	0x0101


	//----- nvinfo : EIATTR_VRC_CTA_INIT_COUNT
	.align		4
        /*0058*/ 	.byte	0x02, 0x4a
	.zero		1
	.zero		1


	//----- nvinfo : EIATTR_EXIT_INSTR_OFFSETS
	.align		4
        /*005c*/ 	.byte	0x04, 0x1c
        /*005e*/ 	.short	(.L_35 - .L_34)


	//   ....[0]....
.L_34:
        /*0060*/ 	.word	0x00000080


	//   ....[1]....
        /*0064*/ 	.word	0x000006a0


	//----- nvinfo : EIATTR_CBANK_PARAM_SIZE
	.align		4
.L_35:
        /*0068*/ 	.byte	0x03, 0x19
        /*006a*/ 	.short	0x001c


	//----- nvinfo : EIATTR_PARAM_CBANK
	.align		4
        /*006c*/ 	.byte	0x04, 0x0a
        /*006e*/ 	.short	(.L_37 - .L_36)
	.align		4
.L_36:
        /*0070*/ 	.word	index@(.nv.constant0._Z32matrixMulSharedKernelWithPaddingPKfS0_Pfi)
        /*0074*/ 	.short	0x0380
        /*0076*/ 	.short	0x001c


	//----- nvinfo : EIATTR_SW_WAR
	.align		4
.L_37:
        /*0078*/ 	.byte	0x04, 0x36
        /*007a*/ 	.short	(.L_39 - .L_38)
.L_38:
        /*007c*/ 	.word	0x00000008
.L_39:


//--------------------- .nv.info._Z21matrixMulSharedKernelPKfS0_Pfi --------------------------
	.section	.nv.info._Z21matrixMulSharedKernelPKfS0_Pfi,"",@"SHT_CUDA_INFO"
	.sectionflags	@""
	.align	4


	//----- nvinfo : EIATTR_CUDA_API_VERSION
	.align		4
        /*0000*/ 	.byte	0x04, 0x37
        /*0002*/ 	.short	(.L_41 - .L_40)
.L_40:
        /*0004*/ 	.word	0x00000082


	//----- nvinfo : EIATTR_KPARAM_INFO
	.align		4
.L_41:
        /*0008*/ 	.byte	0x04, 0x17
        /*000a*/ 	.short	(.L_43 - .L_42)
.L_42:
        /*000c*/ 	.word	0x00000000
        /*0010*/ 	.short	0x0003
        /*0012*/ 	.short	0x0018
        /*0014*/ 	.byte	0x00, 0xf0, 0x11, 0x00


	//----- nvinfo : EIATTR_KPARAM_INFO
	.align		4
.L_43:
        /*0018*/ 	.byte	0x04, 0x17
        /*001a*/ 	.short	(.L_45 - .L_44)
.L_44:
        /*001c*/ 	.word	0x00000000
        /*0020*/ 	.short	0x0002
        /*0022*/ 	.short	0x0010
        /*0024*/ 	.byte	0x00, 0xf5, 0x21, 0x00


	//----- nvinfo : EIATTR_KPARAM_INFO
	.align		4
.L_45:
        /*0028*/ 	.byte	0x04, 0x17
        /*002a*/ 	.short	(.L_47 - .L_46)
.L_46:
        /*002c*/ 	.word	0x00000000
        /*0030*/ 	.short	0x0001
        /*0032*/ 	.short	0x0008
        /*0034*/ 	.byte	0x00, 0xf5, 0x21, 0x00


	//----- nvinfo : EIATTR_KPARAM_INFO
	.align		4
.L_47:
        /*0038*/ 	.byte	0x04, 0x17
        /*003a*/ 	.short	(.L_49 - .L_48)
.L_48:
        /*003c*/ 	.word	0x00000000
        /*0040*/ 	.short	0x0000
        /*0042*/ 	.short	0x0000
        /*0044*/ 	.byte	0x00, 0xf5, 0x21, 0x00


	//----- nvinfo : EIATTR_SPARSE_MMA_MASK
	.align		4
.L_49:
        /*0048*/ 	.byte	0x03, 0x50
        /*004a*/ 	.short	0x0000


	//----- nvinfo : EIATTR_MAXREG_COUNT
	.align		4
        /*004c*/ 	.byte	0x03, 0x1b
        /*004e*/ 	.short	0x00ff


	//----- nvinfo : EIATTR_NUM_BARRIERS
	.align		4
        /*0050*/ 	.byte	0x02, 0x4c
        /*0052*/ 	.byte	0x01
	.zero		1


	//----- nvinfo : EIATTR_MERCURY_ISA_VERSION
	.align		4
        /*0054*/ 	.byte	0x03, 0x5f
        /*0056*/ 	.short	0x0101


	//----- nvinfo : EIATTR_VRC_CTA_INIT_COUNT
	.align		4
        /*0058*/ 	.byte	0x02, 0x4a
	.zero		1
	.zero		1


	//----- nvinfo : EIATTR_EXIT_INSTR_OFFSETS
	.align		4
        /*005c*/ 	.byte	0x04, 0x1c
        /*005e*/ 	.short	(.L_51 - .L_50)


	//   ....[0]....
.L_50:
        /*0060*/ 	.word	0x00000090


	//   ....[1]....
        /*0064*/ 	.word	0x000005f0


	//----- nvinfo : EIATTR_CBANK_PARAM_SIZE
	.align		4
.L_51:
        /*0068*/ 	.byte	0x03, 0x19
        /*006a*/ 	.short	0x001c


	//----- nvinfo : EIATTR_PARAM_CBANK
	.align		4
        /*006c*/ 	.byte	0x04, 0x0a
        /*006e*/ 	.short	(.L_53 - .L_52)
	.align		4
.L_52:
        /*0070*/ 	.word	index@(.nv.constant0._Z21matrixMulSharedKernelPKfS0_Pfi)
        /*0074*/ 	.short	0x0380
        /*0076*/ 	.short	0x001c


	//----- nvinfo : EIATTR_SW_WAR
	.align		4
.L_53:
        /*0078*/ 	.byte	0x04, 0x36
        /*007a*/ 	.short	(.L_55 - .L_54)
.L_54:
        /*007c*/ 	.word	0x00000008
.L_55:


//--------------------- .nv.info._Z20matrixMulKernelAsyncPKfS0_Pfii --------------------------
	.section	.nv.info._Z20matrixMulKernelAsyncPKfS0_Pfii,"",@"SHT_CUDA_INFO"
	.sectionflags	@""
	.align	4


	//----- nvinfo : EIATTR_CUDA_API_VERSION
	.align		4
        /*0000*/ 	.byte	0x04, 0x37
        /*0002*/ 	.short	(.L_57 - .L_56)
.L_56:
        /*0004*/ 	.word	0x00000082


	//----- nvinfo : EIATTR_KPARAM_INFO
	.align		4
.L_57:
        /*0008*/ 	.byte	0x04, 0x17
        /*000a*/ 	.short	(.L_59 - .L_58)
.L_58:
        /*000c*/ 	.word	0x00000000
        /*0010*/ 	.short	0x0004
        /*0012*/ 	.short	0x001c
        /*0014*/ 	.byte	0x00, 0xf0, 0x11, 0x00


	//----- nvinfo : EIATTR_KPARAM_INFO
	.align		4
.L_59:
        /*0018*/ 	.byte	0x04, 0x17
        /*001a*/ 	.short	(.L_61 - .L_60)
.L_60:
        /*001c*/ 	.word	0x00000000
        /*0020*/ 	.short	0x0003
        /*0022*/ 	.short	0x0018
        /*0024*/ 	.byte	0x00, 0xf0, 0x11, 0x00


	//----- nvinfo : EIATTR_KPARAM_INFO
	.align		4
.L_61:
        /*0028*/ 	.byte	0x04, 0x17
        /*002a*/ 	.short	(.L_63 - .L_62)
.L_62:
        /*002c*/ 	.word	0x00000000
        /*0030*/ 	.short	0x0002
        /*0032*/ 	.short	0x0010
        /*0034*/ 	.byte	0x00, 0xf5, 0x21, 0x00


	//----- nvinfo : EIATTR_KPARAM_INFO
	.align		4
.L_63:
        /*0038*/ 	.byte	0x04, 0x17
        /*003a*/ 	.short	(.L_65 - .L_64)
.L_64:
        /*003c*/ 	.word	0x00000000
        /*0040*/ 	.short	0x0001
        /*0042*/ 	.short	0x0008
        /*0044*/ 	.byte	0x00, 0xf5, 0x21, 0x00


	//----- nvinfo : EIATTR_KPARAM_INFO
	.align		4
.L_65:
        /*0048*/ 	.byte	0x04, 0x17
        /*004a*/ 	.short	(.L_67 - .L_66)
.L_66:
        /*004c*/ 	.word	0x00000000
        /*0050*/ 	.short	0x0000
        /*0052*/ 	.short	0x0000
        /*0054*/ 	.byte	0x00, 0xf5, 0x21, 0x00


	//----- nvinfo : EIATTR_SPARSE_MMA_MASK
	.align		4
.L_67:
        /*0058*/ 	.byte	0x03, 0x50
        /*005a*/ 	.short	0x0000


	//----- nvinfo : EIATTR_MAXREG_COUNT
	.align		4
        /*005c*/ 	.byte	0x03, 0x1b
        /*005e*/ 	.short	0x00ff


	//----- nvinfo : EIATTR_MERCURY_ISA_VERSION
	.align		4
        /*0060*/ 	.byte	0x03, 0x5f
        /*0062*/ 	.short	0x0101


	//----- nvinfo : EIATTR_VRC_CTA_INIT_COUNT
	.align		4
        /*0064*/ 	.byte	0x02, 0x4a
	.zero		1
	.zero		1


	//----- nvinfo : EIATTR_EXIT_INSTR_OFFSETS
	.align		4
        /*0068*/ 	.byte	0x04, 0x1c
        /*006a*/ 	.short	(.L_69 - .L_68)


	//   ....[0]....
.L_68:
        /*006c*/ 	.word	0x000000c0


	//   ....[1]....
        /*0070*/ 	.word	0x00000130


	//   ....[2]....
        /*0074*/ 	.word	0x00000a70


	//----- nvinfo : EIATTR_CBANK_PARAM_SIZE
	.align		4
.L_69:
        /*0078*/ 	.byte	0x03, 0x19
        /*007a*/ 	.short	0x0020


	//----- nvinfo : EIATTR_PARAM_CBANK
	.align		4
        /*007c*/ 	.byte	0x04, 0x0a
        /*007e*/ 	.short	(.L_71 - .L_70)
	.align		4
.L_70:
        /*0080*/ 	.word	index@(.nv.constant0._Z20matrixMulKernelAsyncPKfS0_Pfii)
        /*0084*/ 	.short	0x0380
        /*0086*/ 	.short	0x0020


	//----- nvinfo : EIATTR_SW_WAR
	.align		4
.L_71:
        /*0088*/ 	.byte	0x04, 0x36
        /*008a*/ 	.short	(.L_73 - .L_72)
.L_72:
        /*008c*/ 	.word	0x00000008
.L_73:


//--------------------- .nv.info._Z15matrixMulKernelPKfS0_Pfi --------------------------
	.section	.nv.info._Z15matrixMulKernelPKfS0_Pfi,"",@"SHT_CUDA_INFO"
	.sectionflags	@""
	.align	4


	//----- nvinfo : EIATTR_CUDA_API_VERSION
	.align		4
        /*0000*/ 	.byte	0x04, 0x37
        /*0002*/ 	.short	(.L_75 - .L_74)
.L_74:
        /*0004*/ 	.word	0x00000082


	//----- nvinfo : EIATTR_KPARAM_INFO
	.align		4
.L_75:
        /*0008*/ 	.byte	0x04, 0x17
        /*000a*/ 	.short	(.L_77 - .L_76)
.L_76:
        /*000c*/ 	.word	0x00000000
        /*0010*/ 	.short	0x0003
        /*0012*/ 	.short	0x0018
        /*0014*/ 	.byte	0x00, 0xf0, 0x11, 0x00


	//----- nvinfo : EIATTR_KPARAM_INFO
	.align		4
.L_77:
        /*0018*/ 	.byte	0x04, 0x17
        /*001a*/ 	.short	(.L_79 - .L_78)
.L_78:
        /*001c*/ 	.word	0x00000000
        /*0020*/ 	.short	0x0002
        /*0022*/ 	.short	0x0010
        /*0024*/ 	.byte	0x00, 0xf5, 0x21, 0x00


	//----- nvinfo : EIATTR_KPARAM_INFO
	.align		4
.L_79:
        /*0028*/ 	.byte	0x04, 0x17
        /*002a*/ 	.short	(.L_81 - .L_80)
.L_80:
        /*002c*/ 	.word	0x00000000
        /*0030*/ 	.short	0x0001
        /*0032*/ 	.short	0x0008
        /*0034*/ 	.byte	0x00, 0xf5, 0x21, 0x00


	//----- nvinfo : EIATTR_KPARAM_INFO
	.align		4
.L_81:
        /*0038*/ 	.byte	0x04, 0x17
        /*003a*/ 	.short	(.L_83 - .L_82)
.L_82:
        /*003c*/ 	.word	0x00000000
        /*0040*/ 	.short	0x0000
        /*0042*/ 	.short	0x0000
        /*0044*/ 	.byte	0x00, 0xf5, 0x21, 0x00


	//----- nvinfo : EIATTR_SPARSE_MMA_MASK
	.align		4
.L_83:
        /*0048*/ 	.byte	0x03, 0x50
        /*004a*/ 	.short	0x0000


	//----- nvinfo : EIATTR_MAXREG_COUNT
	.align		4
        /*004c*/ 	.byte	0x03, 0x1b
        /*004e*/ 	.short	0x00ff


	//----- nvinfo : EIATTR_MERCURY_ISA_VERSION
	.align		4
        /*0050*/ 	.byte	0x03, 0x5f
        /*0052*/ 	.short	0x0101


	//----- nvinfo : EIATTR_VRC_CTA_INIT_COUNT
	.align		4
        /*0054*/ 	.byte	0x02, 0x4a
	.zero		1
	.zero		1


	//----- nvinfo : EIATTR_EXIT_INSTR_OFFSETS
	.align		4
        /*0058*/ 	.byte	0x04, 0x1c
        /*005a*/ 	.short	(.L_85 - .L_84)


	//   ....[0]....
.L_84:
        /*005c*/ 	.word	0x000000c0


	//   ....[1]....
        /*0060*/ 	.word	0x00000a90


	//----- nvinfo : EIATTR_CBANK_PARAM_SIZE
	.align		4
.L_85:
        /*0064*/ 	.byte	0x03, 0x19
        /*0066*/ 	.short	0x001c


	//----- nvinfo : EIATTR_PARAM_CBANK
	.align		4
        /*0068*/ 	.byte	0x04, 0x0a
        /*006a*/ 	.short	(.L_87 - .L_86)
	.align		4
.L_86:
        /*006c*/ 	.word	index@(.nv.constant0._Z15matrixMulKernelPKfS0_Pfi)
        /*0070*/ 	.short	0x0380
        /*0072*/ 	.short	0x001c


	//----- nvinfo : EIATTR_SW_WAR
	.align		4
.L_87:
        /*0074*/ 	.byte	0x04, 0x36
        /*0076*/ 	.short	(.L_89 - .L_88)
.L_88:
        /*0078*/ 	.word	0x00000008
.L_89:


//--------------------- .nv.callgraph             --------------------------
	.section	.nv.callgraph,"",@"SHT_CUDA_CALLGRAPH"
	.align	4
	.sectionentsize	8
	.align		4
        /*0000*/ 	.word	0x00000000
	.align		4
        /*0004*/ 	.word	0xffffffff
	.align		4
        /*0008*/ 	.word	0x00000000
	.align		4
        /*000c*/ 	.word	0xfffffffe
	.align		4
        /*0010*/ 	.word	0x00000000
	.align		4
        /*0014*/ 	.word	0xfffffffd
	.align		4
        /*0018*/ 	.word	0x00000000
	.align		4
        /*001c*/ 	.word	0xfffffffc


//--------------------- .text._Z32matrixMulSharedKernelWithPaddingPKfS0_Pfi --------------------------
	.section	.text._Z32matrixMulSharedKernelWithPaddingPKfS0_Pfi,"ax",@progbits
	.align	128
        .global         _Z32matrixMulSharedKernelWithPaddingPKfS0_Pfi
        .type           _Z32matrixMulSharedKernelWithPaddingPKfS0_Pfi,@function
        .size           _Z32matrixMulSharedKernelWithPaddingPKfS0_Pfi,(.L_x_14 - _Z32matrixMulSharedKernelWithPaddingPKfS0_Pfi)
        .other          _Z32matrixMulSharedKernelWithPaddingPKfS0_Pfi,@"STO_CUDA_ENTRY STV_DEFAULT"
_Z32matrixMulSharedKernelWithPaddingPKfS0_Pfi:
.text._Z32matrixMulSharedKernelWithPaddingPKfS0_Pfi:
[----:B------:R-:W-:Y:S08]  /*0000*/  LDC R1, c[0x0][0x37c] ;  /* 0x0000df00ff017b82 */ /* 0x000ff00000000800 */
[----:B------:R-:W0:Y:S01]  /*0010*/  LDC R6, c[0x0][0x398] ;  /* 0x0000e600ff067b82 */ /* 0x000e220000000800 */
[----:B------:R-:W1:Y:S01]  /*0020*/  S2R R19, SR_TID.Y ;  /* 0x0000000000137919 */ /* 0x000e620000002200 */
[----:B------:R-:W2:Y:S06]  /*0030*/  S2R R11, SR_TID.X ;  /* 0x00000000000b7919 */ /* 0x000eac0000002100 */
[----:B------:R-:W3:Y:S08]  /*0040*/  LDC R0, c[0x0][0x364] ;  /* 0x0000d900ff007b82 */ /* 0x000ef00000000800 */
[----:B------:R-:W4:Y:S01]  /*0050*/  S2UR UR4, SR_CTAID.Y ;  /* 0x00000000000479c3 */ /* 0x000f220000002600 */
[----:B0-----:R-:W-:-:S07]  /*0060*/  ISETP.GE.AND P0, PT, R6, 0x1, PT ;  /* 0x000000010600780c */ /* 0x001fce0003f06270 */
[----:B------:R-:W0:Y:S06]  /*0070*/  S2UR UR5, SR_CTAID.X ;  /* 0x00000000000579c3 */ /* 0x000e2c0000002500 */
[----:B01234-:R-:W-:Y:S05]  /*0080*/  @!P0 EXIT ;  /* 0x000000000000894d */ /* 0x01ffea0003800000 */
[----:B------:R-:W0:Y:S01]  /*0090*/  S2R R14, SR_CgaCtaId ;  /* 0x00000000000e7919 */ /* 0x000e220000008800 */
[----:B------:R-:W1:Y:S01]  /*00a0*/  LDC R9, c[0x0][0x360] ;  /* 0x0000d800ff097b82 */ /* 0x000e620000000800 */
[----:B------:R-:W-:Y:S01]  /*00b0*/  MOV R4, 0x400 ;  /* 0x0000040000047802 */ /* 0x000fe20000000f00 */
[----:B------:R-:W-:Y:S02]  /*00c0*/  IMAD R0, R0, UR4, R19 ;  /* 0x0000000400007c24 */ /* 0x000fe4000f8e0213 */
[----:B------:R-:W-:Y:S01]  /*00d0*/  HFMA2 R21, -RZ, RZ, 0, 0 ;  /* 0x00000000ff157431 */ /* 0x000fe200000001ff */
[----:B------:R-:W-:Y:S01]  /*00e0*/  IADD3 R5, PT, PT, R4, 0x484, RZ ;  /* 0x0000048404057810 */ /* 0x000fe20007ffe0ff */
[CCC-:B------:R-:W-:Y:S02]  /*00f0*/  IMAD R13, R0.reuse, R6.reuse, R11.reuse ;  /* 0x00000006000d7224 */ /* 0x1c0fe400078e020b */
[----:B------:R-:W2:Y:S08]  /*0100*/  LDC.64 R2, c[0x0][0x390] ;  /* 0x0000e400ff027b82 */ /* 0x000eb00000000a00 */
[----:B------:R-:W3:Y:S01]  /*0110*/  LDC R8, c[0x0][0x398] ;  /* 0x0000e600ff087b82 */ /* 0x000ee20000000800 */
[----:B-1----:R-:W-:Y:S01]  /*0120*/  IMAD R9, R9, UR5, R11 ;  /* 0x0000000509097c24 */ /* 0x002fe2000f8e020b */
[----:B------:R-:W1:Y:S03]  /*0130*/  LDCU.64 UR4, c[0x0][0x358] ;  /* 0x00006b00ff0477ac */ /* 0x000e660008000a00 */
[-CC-:B------:R-:W-:Y:S01]  /*0140*/  IMAD R7, R0, R6.reuse, R9.reuse ;  /* 0x0000000600077224 */ /* 0x180fe200078e0209 */
[-C--:B------:R-:W-:Y:S01]  /*0150*/  ISETP.GE.AND P0, PT, R9, R6.reuse, PT ;  /* 0x000000060900720c */ /* 0x080fe20003f06270 */
[----:B------:R-:W-:Y:S01]  /*0160*/  IMAD R17, R19, R6, R9 ;  /* 0x0000000613117224 */ /* 0x000fe200078e0209 */
[C---:B0-----:R-:W-:Y:S01]  /*0170*/  LEA R12, R14.reuse, R4, 0x18 ;  /* 0x000000040e0c7211 */ /* 0x041fe200078ec0ff */
[----:B--2---:R-:W-:Y:S01]  /*0180*/  IMAD.WIDE R2, R7, 0x4, R2 ;  /* 0x0000000407027825 */ /* 0x004fe200078e0202 */
[----:B------:R-:W-:-:S02]  /*0190*/  LEA R14, R14, R5, 0x18 ;  /* 0x000000050e0e7211 */ /* 0x000fc400078ec0ff */
[----:B------:R-:W-:Y:S01]  /*01a0*/  IADD3 R4, PT, PT, R6, 0xf, RZ ;  /* 0x0000000f06047810 */ /* 0x000fe20007ffe0ff */
[----:B------:R-:W-:Y:S01]  /*01b0*/  IMAD R12, R19, 0x44, R12 ;  /* 0x00000044130c7824 */ /* 0x000fe200078e020c */
[----:B------:R-:W-:Y:S02]  /*01c0*/  LEA R14, R11, R14, 0x2 ;  /* 0x0000000e0b0e7211 */ /* 0x000fe400078e10ff */
[----:B------:R-:W-:Y:S02]  /*01d0*/  SHF.R.U32.HI R4, RZ, 0x4, R4 ;  /* 0x00000004ff047819 */ /* 0x000fe40000011604 */
[----:B------:R-:W-:Y:S01]  /*01e0*/  ISETP.LT.U32.AND P0, PT, R0, R6, !P0 ;  /* 0x000000060000720c */ /* 0x000fe20004701070 */
[----:B------:R-:W-:Y:S01]  /*01f0*/  IMAD R15, R19, 0x44, R14 ;  /* 0x00000044130f7824 */ /* 0x000fe200078e020e */
[----:B------:R-:W-:Y:S02]  /*0200*/  IADD3 R10, PT, PT, -R4, RZ, RZ ;  /* 0x000000ff040a7210 */ /* 0x000fe40007ffe1ff */
[----:B-1-3--:R-:W-:-:S09]  /*0210*/  LEA R16, R11, R12, 0x2 ;  /* 0x0000000c0b107211 */ /* 0x00afd200078e10ff */
.L_x_0:
[----:B------:R-:W-:Y:S02]  /*0220*/  VIMNMX.U32 R5, PT, PT, R0, R11, !PT ;  /* 0x0000000b00057248 */ /* 0x000fe40007fe0000 */
[-C--:B------:R-:W-:Y:S02]  /*0230*/  ISETP.GE.U32.AND P1, PT, R19, R8.reuse, PT ;  /* 0x000000081300720c */ /* 0x080fe40003f26070 */
[-C--:B------:R-:W-:Y:S02]  /*0240*/  ISETP.GE.U32.AND P2, PT, R5, R8.reuse, PT ;  /* 0x000000080500720c */ /* 0x080fe40003f46070 */
[----:B------:R-:W-:Y:S02]  /*0250*/  ISETP.GE.OR P1, PT, R9, R8, P1 ;  /* 0x000000080900720c */ /* 0x000fe40000f26670 */
[----:B------:R-:W-:Y:S02]  /*0260*/  MOV R23, RZ ;  /* 0x000000ff00177202 */ /* 0x000fe40000000f00 */
[----:B------:R-:W-:-:S07]  /*0270*/  MOV R18, RZ ;  /* 0x000000ff00127202 */ /* 0x000fce0000000f00 */
[----:B0-----:R-:W0:Y:S08]  /*0280*/  @!P2 LDC.64 R6, c[0x0][0x380] ;  /* 0x0000e000ff06ab82 */ /* 0x001e300000000a00 */
[----:B------:R-:W1:Y:S01]  /*0290*/  @!P1 LDC.64 R4, c[0x0][0x388] ;  /* 0x0000e200ff049b82 */ /* 0x000e620000000a00 */
[----:B0-----:R-:W-:-:S05]  /*02a0*/  @!P2 IMAD.WIDE.U32 R6, R13, 0x4, R6 ;  /* 0x000000040d06a825 */ /* 0x001fca00078e0006 */
[----:B------:R-:W2:Y:S01]  /*02b0*/  @!P2 LDG.E R23, desc[UR4][R6.64] ;  /* 0x000000040617a981 */ /* 0x000ea2000c1e1900 */
[----:B-1----:R-:W-:-:S05]  /*02c0*/  @!P1 IMAD.WIDE.U32 R4, R17, 0x4, R4 ;  /* 0x0000000411049825 */ /* 0x002fca00078e0004 */
[----:B------:R-:W3:Y:S01]  /*02d0*/  @!P1 LDG.E R18, desc[UR4][R4.64] ;  /* 0x0000000404129981 */ /* 0x000ee2000c1e1900 */
[----:B------:R-:W-:-:S04]  /*02e0*/  IADD3 R10, PT, PT, R10, 0x1, RZ ;  /* 0x000000010a0a7810 */ /* 0x000fc80007ffe0ff */
[----:B------:R-:W-:Y:S02]  /*02f0*/  ISETP.NE.AND P1, PT, R10, RZ, PT ;  /* 0x000000ff0a00720c */ /* 0x000fe40003f25270 */
[----:B------:R-:W-:Y:S02]  /*0300*/  IADD3 R19, PT, PT, R19, 0x10, RZ ;  /* 0x0000001013137810 */ /* 0x000fe40007ffe0ff */
[----:B------:R-:W-:Y:S02]  /*0310*/  IADD3 R11, PT, PT, R11, 0x10, RZ ;  /* 0x000000100b0b7810 */ /* 0x000fe40007ffe0ff */
[----:B------:R-:W-:Y:S02]  /*0320*/  IADD3 R13, PT, PT, R13, 0x10, RZ ;  /* 0x000000100d0d7810 */ /* 0x000fe40007ffe0ff */
[----:B------:R-:W-:Y:S01]  /*0330*/  LEA R17, R8, R17, 0x4 ;  /* 0x0000001108117211 */ /* 0x000fe200078e20ff */
[----:B--2---:R-:W-:Y:S04]  /*0340*/  STS [R16], R23 ;  /* 0x0000001710007388 */ /* 0x004fe80000000800 */
[----:B---3--:R-:W-:Y:S01]  /*0350*/  STS [R15], R18 ;  /* 0x000000120f007388 */ /* 0x008fe20000000800 */
[----:B------:R-:W-:Y:S06]  /*0360*/  BAR.SYNC.DEFER_BLOCKING 0x0 ;  /* 0x0000000000007b1d */ /* 0x000fec0000010000 */
[----:B------:R-:W-:Y:S04]  /*0370*/  LDS R20, [R12] ;  /* 0x000000000c147984 */ /* 0x000fe80000000800 */
[----:B------:R-:W0:Y:S04]  /*0380*/  LDS R26, [R14] ;  /* 0x000000000e1a7984 */ /* 0x000e280000000800 */
[----:B------:R-:W-:Y:S04]  /*0390*/  LDS R29, [R12+0x4] ;  /* 0x000004000c1d7984 */ /* 0x000fe80000000800 */
[----:B------:R-:W1:Y:S04]  /*03a0*/  LDS R28, [R14+0x44] ;  /* 0x000044000e1c7984 */ /* 0x000e680000000800 */
[----:B------:R-:W-:Y:S04]  /*03b0*/  LDS R24, [R12+0x8] ;  /* 0x000008000c187984 */ /* 0x000fe80000000800 */
[----:B------:R-:W2:Y:S04]  /*03c0*/  LDS R27, [R14+0x88] ;  /* 0x000088000e1b7984 */ /* 0x000ea80000000800 */
[----:B------:R-:W-:Y:S04]  /*03d0*/  LDS R7, [R12+0xc] ;  /* 0x00000c000c077984 */ /* 0x000fe80000000800 */
[----:B------:R-:W3:Y:S04]  /*03e0*/  LDS R6, [R14+0xcc] ;  /* 0x0000cc000e067984 */ /* 0x000ee80000000800 */
[----:B------:R-:W-:Y:S04]  /*03f0*/  LDS R22, [R12+0x10] ;  /* 0x000010000c167984 */ /* 0x000fe80000000800 */
[----:B------:R-:W4:Y:S04]  /*0400*/  LDS R25, [R14+0x110] ;  /* 0x000110000e197984 */ /* 0x000f280000000800 */
[----:B------:R-:W-:Y:S01]  /*0410*/  LDS R23, [R14+0x154] ;  /* 0x000154000e177984 */ /* 0x000fe20000000800 */
[----:B0-----:R-:W-:-:S03]  /*0420*/  FFMA R26, R20, R26, R21 ;  /* 0x0000001a141a7223 */ /* 0x001fc60000000015 */
[----:B------:R-:W-:Y:S04]  /*0430*/  LDS R18, [R12+0x18] ;  /* 0x000018000c127984 */ /* 0x000fe80000000800 */
[----:B------:R-:W0:Y:S01]  /*0440*/  LDS R20, [R12+0x14] ;  /* 0x000014000c147984 */ /* 0x000e220000000800 */
[----:B-1----:R-:W-:-:S03]  /*0450*/  FFMA R29, R29, R28, R26 ;  /* 0x0000001c1d1d7223 */ /* 0x002fc6000000001a */
[----:B------:R-:W1:Y:S04]  /*0460*/  LDS R21, [R14+0x198] ;  /* 0x000198000e157984 */ /* 0x000e680000000800 */
[----:B------:R-:W-:Y:S01]  /*0470*/  LDS R4, [R12+0x1c] ;  /* 0x00001c000c047984 */ /* 0x000fe20000000800 */
[----:B--2---:R-:W-:-:S03]  /*0480*/  FFMA R24, R24, R27, R29 ;  /* 0x0000001b18187223 */ /* 0x004fc6000000001d */
[----:B------:R-:W2:Y:S01]  /*0490*/  LDS R5, [R14+0x1dc] ;  /* 0x0001dc000e057984 */ /* 0x000ea20000000800 */
[----:B---3--:R-:W-:-:S03]  /*04a0*/  FFMA R27, R7, R6, R24 ;  /* 0x00000006071b7223 */ /* 0x008fc60000000018 */
[----:B------:R-:W-:Y:S04]  /*04b0*/  LDS R6, [R12+0x20] ;  /* 0x000020000c067984 */ /* 0x000fe80000000800 */
[----:B------:R-:W3:Y:S01]  /*04c0*/  LDS R7, [R14+0x220] ;  /* 0x000220000e077984 */ /* 0x000ee20000000800 */
[----:B----4-:R-:W-:-:S03]  /*04d0*/  FFMA R27, R22, R25, R27 ;  /* 0x00000019161b7223 */ /* 0x010fc6000000001b */
[----:B------:R-:W-:Y:S04]  /*04e0*/  LDS R25, [R12+0x24] ;  /* 0x000024000c197984 */ /* 0x000fe80000000800 */
[----:B------:R-:W4:Y:S01]  /*04f0*/  LDS R22, [R14+0x264] ;  /* 0x000264000e167984 */ /* 0x000f220000000800 */
[----:B0-----:R-:W-:-:S03]  /*0500*/  FFMA R27, R20, R23, R27 ;  /* 0x00000017141b7223 */ /* 0x001fc6000000001b */
[----:B------:R-:W-:Y:S04]  /*0510*/  LDS R23, [R12+0x28] ;  /* 0x000028000c177984 */ /* 0x000fe80000000800 */
[----:B------:R-:W0:Y:S01]  /*0520*/  LDS R20, [R14+0x2a8] ;  /* 0x0002a8000e147984 */ /* 0x000e220000000800 */
[----:B-1----:R-:W-:-:S03]  /*0530*/  FFMA R27, R18, R21, R27 ;  /* 0x00000015121b7223 */ /* 0x002fc6000000001b */
[----:B------:R-:W-:Y:S01]  /*0540*/  LDS R21, [R12+0x2c] ;  /* 0x00002c000c157984 */ /* 0x000fe20000000800 */
[----:B--2---:R-:W-:-:S03]  /*0550*/  FFMA R27, R4, R5, R27 ;  /* 0x00000005041b7223 */ /* 0x004fc6000000001b */
[----:B------:R-:W1:Y:S04]  /*0560*/  LDS R18, [R14+0x2ec] ;  /* 0x0002ec000e127984 */ /* 0x000e680000000800 */
[----:B------:R-:W-:Y:S04]  /*0570*/  LDS R4, [R12+0x30] ;  /* 0x000030000c047984 */ /* 0x000fe80000000800 */
        /* <DEDUP_REMOVED lines=10> */
[----:B-1----:R-:W-:-:S04]  /*0620*/  FFMA R21, R21, R18, R20 ;  /* 0x0000001215157223 */ /* 0x002fc80000000014 */
[----:B--2---:R-:W-:-:S04]  /*0630*/  FFMA R5, R4, R5, R21 ;  /* 0x0000000504057223 */ /* 0x004fc80000000015 */
[----:B---3--:R-:W-:-:S04]  /*0640*/  FFMA R5, R6, R7, R5 ;  /* 0x0000000706057223 */ /* 0x008fc80000000005 */
[----:B----4-:R-:W-:-:S04]  /*0650*/  FFMA R5, R22, R25, R5 ;  /* 0x0000001916057223 */ /* 0x010fc80000000005 */
[----:B0-----:R-:W-:Y:S01]  /*0660*/  FFMA R21, R24, R23, R5 ;  /* 0x0000001718157223 */ /* 0x001fe20000000005 */
[----:B------:R-:W-:Y:S06]  /*0670*/  BAR.SYNC.DEFER_BLOCKING 0x0 ;  /* 0x0000000000007b1d */ /* 0x000fec0000010000 */
[----:B------:R0:W-:Y:S01]  /*0680*/  @P0 STG.E desc[UR4][R2.64], R21 ;  /* 0x0000001502000986 */ /* 0x0001e2000c101904 */
[----:B------:R-:W-:Y:S05]  /*0690*/  @P1 BRA `(.L_x_0) ;  /* 0xfffffff800e01947 */ /* 0x000fea000383ffff */
[----:B------:R-:W-:Y:S05]  /*06a0*/  EXIT ;  /* 0x000000000000794d */ /* 0x000fea0003800000 */
.L_x_1:
[----:B------:R-:W-:-:S00]  /*06b0*/  BRA `(.L_x_1) ;  /* 0xfffffffc00fc7947 */ /* 0x000fc0000383ffff */
[----:B------:R-:W-:-:S00]  /*06c0*/  NOP ;  /* 0x0000000000007918 */ /* 0x000fc00000000000 */
        /* <DEDUP_REMOVED lines=11> */
.L_x_14:


//--------------------- .text._Z21matrixMulSharedKernelPKfS0_Pfi --------------------------
	.section	.text._Z21matrixMulSharedKernelPKfS0_Pfi,"ax",@progbits
	.align	128
        .global         _Z21matrixMulSharedKernelPKfS0_Pfi
        .type           _Z21matrixMulSharedKernelPKfS0_Pfi,@function
        .size           _Z21matrixMulSharedKernelPKfS0_Pfi,(.L_x_15 - _Z21matrixMulSharedKernelPKfS0_Pfi)
        .other          _Z21matrixMulSharedKernelPKfS0_Pfi,@"STO_CUDA_ENTRY STV_DEFAULT"
_Z21matrixMulSharedKernelPKfS0_Pfi:
.text._Z21matrixMulSharedKernelPKfS0_Pfi:
[----:B------:R-:W-:Y:S08]  /*0000*/  LDC R1, c[0x0][0x37c] ;  /* 0x0000df00ff017b82 */ /* 0x000ff00000000800 */
[----:B------:R-:W0:Y:S01]  /*0010*/  LDC R16, c[0x0][0x398] ;  /* 0x0000e600ff107b82 */ /* 0x000e220000000800 */
[----:B------:R-:W1:Y:S01]  /*0020*/  S2R R2, SR_TID.Y ;  /* 0x0000000000027919 */ /* 0x000e620000002200 */
[----:B------:R-:W2:Y:S06]  /*0030*/  S2R R4, SR_TID.X ;  /* 0x0000000000047919 */ /* 0x000eac0000002100 */
[----:B------:R-:W3:Y:S08]  /*0040*/  LDC R3, c[0x0][0x364] ;  /* 0x0000d900ff037b82 */ /* 0x000ef00000000800 */
[----:B------:R-:W4:Y:S01]  /*0050*/  LDC R0, c[0x0][0x360] ;  /* 0x0000d800ff007b82 */ /* 0x000f220000000800 */
[----:B0-----:R-:W-:-:S07]  /*0060*/  ISETP.GE.AND P0, PT, R16, 0x1, PT ;  /* 0x000000011000780c */ /* 0x001fce0003f06270 */
[----:B------:R-:W0:Y:S08]  /*0070*/  S2UR UR4, SR_CTAID.Y ;  /* 0x00000000000479c3 */ /* 0x000e300000002600 */
[----:B------:R-:W0:Y:S02]  /*0080*/  S2UR UR5, SR_CTAID.X ;  /* 0x00000000000579c3 */ /* 0x000e240000002500 */
[----:B01234-:R-:W-:Y:S05]  /*0090*/  @!P0 EXIT ;  /* 0x000000000000894d */ /* 0x01ffea0003800000 */
[----:B------:R-:W0:Y:S01]  /*00a0*/  LDC.64 R22, c[0x0][0x390] ;  /* 0x0000e400ff167b82 */ /* 0x000e220000000a00 */
[----:B------:R-:W-:Y:S01]  /*00b0*/  IMAD R3, R3, UR4, R2 ;  /* 0x0000000403037c24 */ /* 0x000fe2000f8e0202 */
[----:B------:R-:W-:Y:S01]  /*00c0*/  UMOV UR4, 0x400 ;  /* 0x0000040000047882 */ /* 0x000fe20000000000 */
[----:B------:R-:W-:Y:S01]  /*00d0*/  IMAD R0, R0, UR5, R4 ;  /* 0x0000000500007c24 */ /* 0x000fe2000f8e0204 */
[----:B------:R-:W-:Y:S01]  /*00e0*/  UIADD3 UR5, UPT, UPT, UR4, 0x400, URZ ;  /* 0x0000040004057890 */ /* 0x000fe2000fffe0ff */
[----:B------:R-:W-:Y:S01]  /*00f0*/  IADD3 R6, PT, PT, R16, 0xf, RZ ;  /* 0x0000000f10067810 */ /* 0x000fe20007ffe0ff */
[----:B------:R-:W-:Y:S02]  /*0100*/  HFMA2 R21, -RZ, RZ, 0, 0 ;  /* 0x00000000ff157431 */ /* 0x000fe400000001ff */
[-C--:B------:R-:W-:Y:S01]  /*0110*/  IMAD R5, R3, R16.reuse, R0 ;  /* 0x0000001003057224 */ /* 0x080fe200078e0200 */
[----:B------:R-:W1:Y:S01]  /*0120*/  S2UR UR6, SR_CgaCtaId ;  /* 0x00000000000679c3 */ /* 0x000e620000008800 */
[----:B------:R-:W-:Y:S01]  /*0130*/  ISETP.GE.AND P0, PT, R0, R16, PT ;  /* 0x000000100000720c */ /* 0x000fe20003f06270 */
[----:B------:R-:W2:Y:S01]  /*0140*/  LDCU.64 UR8, c[0x0][0x358] ;  /* 0x00006b00ff0877ac */ /* 0x000ea20008000a00 */
[----:B------:R-:W-:-:S02]  /*0150*/  SHF.R.U32.HI R18, RZ, 0x4, R6 ;  /* 0x00000004ff127819 */ /* 0x000fc40000011606 */
[----:B------:R-:W-:Y:S02]  /*0160*/  ISETP.LT.U32.AND P0, PT, R3, R16, !P0 ;  /* 0x000000100300720c */ /* 0x000fe40004701070 */
[----:B------:R-:W-:Y:S01]  /*0170*/  IADD3 R18, PT, PT, -R18, RZ, RZ ;  /* 0x000000ff12127210 */ /* 0x000fe20007ffe1ff */
[----:B0-----:R-:W-:Y:S01]  /*0180*/  IMAD.WIDE R22, R5, 0x4, R22 ;  /* 0x0000000405167825 */ /* 0x001fe200078e0216 */
[----:B------:R-:W-:Y:S02]  /*0190*/  MOV R5, R2 ;  /* 0x0000000200057202 */ /* 0x000fe40000000f00 */
[----:B------:R-:W0:Y:S03]  /*01a0*/  LDC R2, c[0x0][0x398] ;  /* 0x0000e600ff027b82 */ /* 0x000e260000000800 */
[-C--:B------:R-:W-:Y:S01]  /*01b0*/  IMAD R7, R5, R16.reuse, R0 ;  /* 0x0000001005077224 */ /* 0x080fe200078e0200 */
[----:B-1----:R-:W-:Y:S01]  /*01c0*/  ULEA UR4, UR6, UR4, 0x18 ;  /* 0x0000000406047291 */ /* 0x002fe2000f8ec0ff */
[----:B------:R-:W-:Y:S01]  /*01d0*/  IMAD R16, R3, R16, R4 ;  /* 0x0000001003107224 */ /* 0x000fe200078e0204 */
[----:B------:R-:W-:-:S04]  /*01e0*/  ULEA UR5, UR6, UR5, 0x18 ;  /* 0x0000000506057291 */ /* 0x000fc8000f8ec0ff */
[C---:B------:R-:W-:Y:S02]  /*01f0*/  LEA R17, R5.reuse, UR4, 0x6 ;  /* 0x0000000405117c11 */ /* 0x040fe4000f8e30ff */
[C---:B------:R-:W-:Y:S02]  /*0200*/  LEA R6, R4.reuse, UR5, 0x2 ;  /* 0x0000000504067c11 */ /* 0x040fe4000f8e10ff */
[----:B------:R-:W-:Y:S02]  /*0210*/  LEA R19, R4, R17, 0x2 ;  /* 0x0000001104137211 */ /* 0x000fe400078e10ff */
[----:B--2---:R-:W-:-:S07]  /*0220*/  LEA R20, R5, R6, 0x6 ;  /* 0x0000000605147211 */ /* 0x004fce00078e30ff */
.L_x_2:
[----:B------:R-:W-:Y:S02]  /*0230*/  VIMNMX.U32 R9, PT, PT, R3, R4, !PT ;  /* 0x0000000403097248 */ /* 0x000fe40007fe0000 */
[-C--:B0-----:R-:W-:Y:S02]  /*0240*/  ISETP.GE.U32.AND P1, PT, R5, R2.reuse, PT ;  /* 0x000000020500720c */ /* 0x081fe40003f26070 */
[-C--:B------:R-:W-:Y:S02]  /*0250*/  ISETP.GE.U32.AND P2, PT, R9, R2.reuse, PT ;  /* 0x000000020900720c */ /* 0x080fe40003f46070 */
[----:B------:R-:W-:Y:S02]  /*0260*/  ISETP.GE.OR P1, PT, R0, R2, P1 ;  /* 0x000000020000720c */ /* 0x000fe40000f26670 */
[----:B------:R-:W-:Y:S02]  /*0270*/  MOV R24, RZ ;  /* 0x000000ff00187202 */ /* 0x000fe40000000f00 */
[----:B------:R-:W-:-:S07]  /*0280*/  MOV R27, RZ ;  /* 0x000000ff001b7202 */ /* 0x000fce0000000f00 */
[----:B------:R-:W0:Y:S08]  /*0290*/  @!P2 LDC.64 R10, c[0x0][0x380] ;  /* 0x0000e000ff0aab82 */ /* 0x000e300000000a00 */
[----:B-1----:R-:W1:Y:S01]  /*02a0*/  @!P1 LDC.64 R8, c[0x0][0x388] ;  /* 0x0000e200ff089b82 */ /* 0x002e620000000a00 */
        /* <DEDUP_REMOVED lines=14> */
[----:B------:R-:W0:Y:S04]  /*0390*/  LDS.128 R12, [R17] ;  /* 0x00000000110c7984 */ /* 0x000e280000000c00 */
[----:B------:R-:W1:Y:S04]  /*03a0*/  LDS R29, [R6+0x40] ;  /* 0x00004000061d7984 */ /* 0x000e680000000800 */
[----:B------:R-:W2:Y:S04]  /*03b0*/  LDS R25, [R6+0x80] ;  /* 0x0000800006197984 */ /* 0x000ea80000000800 */
[----:B------:R-:W-:Y:S04]  /*03c0*/  LDS.128 R8, [R17+0x10] ;  /* 0x0000100011087984 */ /* 0x000fe80000000c00 */
[----:B------:R-:W-:Y:S01]  /*03d0*/  LDS R24, [R6+0x240] ;  /* 0x0002400006187984 */ /* 0x000fe20000000800 */
[----:B0-----:R-:W-:-:S03]  /*03e0*/  FFMA R12, R12, R26, R21 ;  /* 0x0000001a0c0c7223 */ /* 0x001fc60000000015 */
[----:B------:R-:W0:Y:S01]  /*03f0*/  LDS R21, [R6+0xc0] ;  /* 0x0000c00006157984 */ /* 0x000e220000000800 */
[----:B-1----:R-:W-:-:S03]  /*0400*/  FFMA R26, R29, R13, R12 ;  /* 0x0000000d1d1a7223 */ /* 0x002fc6000000000c */
[----:B------:R-:W1:Y:S04]  /*0410*/  LDS R13, [R6+0x100] ;  /* 0x00010000060d7984 */ /* 0x000e680000000800 */
[----:B------:R-:W3:Y:S01]  /*0420*/  LDS R12, [R6+0x140] ;  /* 0x00014000060c7984 */ /* 0x000ee20000000800 */
[----:B--2---:R-:W-:-:S03]  /*0430*/  FFMA R14, R25, R14, R26 ;  /* 0x0000000e190e7223 */ /* 0x004fc6000000001a */
[----:B------:R-:W2:Y:S01]  /*0440*/  LDS R25, [R6+0x180] ;  /* 0x0001800006197984 */ /* 0x000ea20000000800 */
[----:B0-----:R-:W-:-:S03]  /*0450*/  FFMA R15, R21, R15, R14 ;  /* 0x0000000f150f7223 */ /* 0x001fc6000000000e */
[----:B------:R-:W-:Y:S01]  /*0460*/  LDS R21, [R6+0x280] ;  /* 0x0002800006157984 */ /* 0x000fe20000000800 */
[----:B-1----:R-:W-:-:S03]  /*0470*/  FFMA R13, R8, R13, R15 ;  /* 0x0000000d080d7223 */ /* 0x002fc6000000000f */
[----:B------:R-:W0:Y:S01]  /*0480*/  LDS R8, [R6+0x1c0] ;  /* 0x0001c00006087984 */ /* 0x000e220000000800 */
[----:B---3--:R-:W-:-:S03]  /*0490*/  FFMA R26, R12, R9, R13 ;  /* 0x000000090c1a7223 */ /* 0x008fc6000000000d */
[----:B------:R-:W-:Y:S04]  /*04a0*/  LDS R9, [R6+0x200] ;  /* 0x0002000006097984 */ /* 0x000fe80000000800 */
[----:B------:R-:W1:Y:S01]  /*04b0*/  LDS.128 R12, [R17+0x20] ;  /* 0x00002000110c7984 */ /* 0x000e620000000c00 */
[----:B--2---:R-:W-:-:S04]  /*04c0*/  FFMA R25, R25, R10, R26 ;  /* 0x0000000a19197223 */ /* 0x004fc8000000001a */
[----:B0-----:R-:W-:Y:S02]  /*04d0*/  FFMA R11, R8, R11, R25 ;  /* 0x0000000b080b7223 */ /* 0x001fe40000000019 */
[----:B------:R-:W-:Y:S02]  /*04e0*/  LDS R25, [R6+0x3c0] ;  /* 0x0003c00006197984 */ /* 0x000fe40000000800 */
[----:B-1----:R-:W-:Y:S02]  /*04f0*/  FFMA R9, R12, R9, R11 ;  /* 0x000000090c097223 */ /* 0x002fe4000000000b */
[----:B------:R-:W0:Y:S02]  /*0500*/  LDS R12, [R6+0x2c0] ;  /* 0x0002c000060c7984 */ /* 0x000e240000000800 */
[----:B------:R-:W-:Y:S02]  /*0510*/  FFMA R26, R24, R13, R9 ;  /* 0x0000000d181a7223 */ /* 0x000fe40000000009 */
[----:B------:R-:W-:Y:S04]  /*0520*/  LDS R13, [R6+0x300] ;  /* 0x00030000060d7984 */ /* 0x000fe80000000800 */
[----:B------:R-:W1:Y:S01]  /*0530*/  LDS.128 R8, [R17+0x30] ;  /* 0x0000300011087984 */ /* 0x000e620000000c00 */
[----:B------:R-:W-:-:S03]  /*0540*/  FFMA R21, R21, R14, R26 ;  /* 0x0000000e15157223 */ /* 0x000fc6000000001a */
[----:B------:R-:W2:Y:S04]  /*0550*/  LDS R24, [R6+0x340] ;  /* 0x0003400006187984 */ /* 0x000ea80000000800 */
[----:B------:R-:W3:Y:S01]  /*0560*/  LDS R14, [R6+0x380] ;  /* 0x00038000060e7984 */ /* 0x000ee20000000800 */
[----:B0-----:R-:W-:-:S04]  /*0570*/  FFMA R15, R12, R15, R21 ;  /* 0x0000000f0c0f7223 */ /* 0x001fc80000000015 */
[----:B-1----:R-:W-:-:S04]  /*0580*/  FFMA R13, R8, R13, R15 ;  /* 0x0000000d080d7223 */ /* 0x002fc8000000000f */
[----:B--2---:R-:W-:-:S04]  /*0590*/  FFMA R9, R24, R9, R13 ;  /* 0x0000000918097223 */ /* 0x004fc8000000000d */
[----:B---3--:R-:W-:-:S04]  /*05a0*/  FFMA R10, R14, R10, R9 ;  /* 0x0000000a0e0a7223 */ /* 0x008fc80000000009 */
[----:B------:R-:W-:Y:S01]  /*05b0*/  FFMA R21, R25, R11, R10 ;  /* 0x0000000b19157223 */ /* 0x000fe2000000000a */
[----:B------:R-:W-:Y:S06]  /*05c0*/  BAR.SYNC.DEFER_BLOCKING 0x0 ;  /* 0x0000000000007b1d */ /* 0x000fec0000010000 */
[----:B------:R1:W-:Y:S01]  /*05d0*/  @P0 STG.E desc[UR8][R22.64], R21 ;  /* 0x0000001516000986 */ /* 0x0003e2000c101908 */
[----:B------:R-:W-:Y:S05]  /*05e0*/  @P1 BRA `(.L_x_2) ;  /* 0xfffffffc00101947 */ /* 0x000fea000383ffff */
[----:B------:R-:W-:Y:S05]  /*05f0*/  EXIT ;  /* 0x000000000000794d */ /* 0x000fea0003800000 */
.L_x_3:
        /* <DEDUP_REMOVED lines=16> */
.L_x_15:


//--------------------- .text._Z20matrixMulKernelAsyncPKfS0_Pfii --------------------------
	.section	.text._Z20matrixMulKernelAsyncPKfS0_Pfii,"ax",@progbits
	.align	128
        .global         _Z20matrixMulKernelAsyncPKfS0_Pfii
        .type           _Z20matrixMulKernelAsyncPKfS0_Pfii,@function
        .size           _Z20matrixMulKernelAsyncPKfS0_Pfii,(.L_x_16 - _Z20matrixMulKernelAsyncPKfS0_Pfii)
        .other          _Z20matrixMulKernelAsyncPKfS0_Pfii,@"STO_CUDA_ENTRY STV_DEFAULT"
_Z20matrixMulKernelAsyncPKfS0_Pfii:
.text._Z20matrixMulKernelAsyncPKfS0_Pfii:
[----:B------:R-:W-:Y:S01]  /*0000*/  LDC R1, c[0x0][0x37c] ;  /* 0x0000df00ff017b82 */ /* 0x000fe20000000800 */
[----:B------:R-:W0:Y:S07]  /*0010*/  S2R R3, SR_TID.Y ;  /* 0x0000000000037919 */ /* 0x000e2e0000002200 */
[----:B------:R-:W0:Y:S01]  /*0020*/  LDC R0, c[0x0][0x364] ;  /* 0x0000d900ff007b82 */ /* 0x000e220000000800 */
[----:B------:R-:W1:Y:S01]  /*0030*/  LDCU UR6, c[0x0][0x39c] ;  /* 0x00007380ff0677ac */ /* 0x000e620008000800 */
[----:B------:R-:W2:Y:S06]  /*0040*/  S2R R2, SR_TID.X ;  /* 0x0000000000027919 */ /* 0x000eac0000002100 */
[----:B------:R-:W0:Y:S08]  /*0050*/  S2UR UR4, SR_CTAID.Y ;  /* 0x00000000000479c3 */ /* 0x000e300000002600 */
[----:B------:R-:W2:Y:S08]  /*0060*/  S2UR UR5, SR_CTAID.X ;  /* 0x00000000000579c3 */ /* 0x000eb00000002500 */
[----:B------:R-:W2:Y:S01]  /*0070*/  LDC R13, c[0x0][0x360] ;  /* 0x0000d800ff0d7b82 */ /* 0x000ea20000000800 */
[----:B0-----:R-:W-:-:S02]  /*0080*/  IMAD R0, R0, UR4, R3 ;  /* 0x0000000400007c24 */ /* 0x001fc4000f8e0203 */
[----:B--2---:R-:W-:-:S05]  /*0090*/  IMAD R13, R13, UR5, R2 ;  /* 0x000000050d0d7c24 */ /* 0x004fca000f8e0202 */
[----:B------:R-:W-:-:S04]  /*00a0*/  VIMNMX R2, PT, PT, R0, R13, !PT ;  /* 0x0000000d00027248 */ /* 0x000fc80007fe0100 */
[----:B-1----:R-:W-:-:S13]  /*00b0*/  ISETP.GE.AND P0, PT, R2, UR6, PT ;  /* 0x0000000602007c0c */ /* 0x002fda000bf06270 */
[----:B------:R-:W-:Y:S05]  /*00c0*/  @P0 EXIT ;  /* 0x000000000000094d */ /* 0x000fea0003800000 */
[----:B------:R-:W0:Y:S01]  /*00d0*/  S2R R2, SR_CTAID.Z ;  /* 0x0000000000027919 */ /* 0x000e220000002700 */
[----:B------:R-:W1:Y:S01]  /*00e0*/  LDCU UR18, c[0x0][0x398] ;  /* 0x00007300ff1277ac */ /* 0x000e620008000800 */
[C---:B0-----:R-:W-:Y:S02]  /*00f0*/  IMAD R0, R2.reuse, UR6, R0 ;  /* 0x0000000602007c24 */ /* 0x041fe4000f8e0200 */
[----:B------:R-:W-:-:S05]  /*0100*/  IMAD R13, R2, UR6, R13 ;  /* 0x00000006020d7c24 */ /* 0x000fca000f8e020d */
[----:B------:R-:W-:-:S04]  /*0110*/  VIMNMX R2, PT, PT, R0, R13, !PT ;  /* 0x0000000d00027248 */ /* 0x000fc80007fe0100 */
[----:B-1----:R-:W-:-:S13]  /*0120*/  ISETP.GE.AND P0, PT, R2, UR18, PT ;  /* 0x0000001202007c0c */ /* 0x002fda000bf06270 */
[----:B------:R-:W-:Y:S05]  /*0130*/  @P0 EXIT ;  /* 0x000000000000094d */ /* 0x000fea0003800000 */
[----:B------:R-:W-:Y:S01]  /*0140*/  UISETP.GE.AND UP0, UPT, UR18, 0x1, UPT ;  /* 0x000000011200788c */ /* 0x000fe2000bf06270 */
[----:B------:R-:W-:Y:S01]  /*0150*/  HFMA2 R12, -RZ, RZ, 0, 0 ;  /* 0x00000000ff0c7431 */ /* 0x000fe200000001ff */
[----:B------:R-:W0:Y:S07]  /*0160*/  LDCU.64 UR16, c[0x0][0x358] ;  /* 0x00006b00ff1077ac */ /* 0x000e2e0008000a00 */
[----:B------:R-:W-:Y:S05]  /*0170*/  BRA.U !UP0, `(.L_x_4) ;  /* 0x00000009082c7547 */ /* 0x000fea000b800000 */
[----:B------:R-:W-:Y:S02]  /*0180*/  UISETP.GE.U32.AND UP0, UPT, UR18, 0x8, UPT ;  /* 0x000000081200788c */ /* 0x000fe4000bf06070 */
[----:B------:R-:W-:Y:S01]  /*0190*/  IMAD R14, R0, UR18, RZ ;  /* 0x00000012000e7c24 */ /* 0x000fe2000f8e02ff */
[----:B------:R-:W-:Y:S01]  /*01a0*/  MOV R12, RZ ;  /* 0x000000ff000c7202 */ /* 0x000fe20000000f00 */
[----:B------:R-:W-:-:S05]  /*01b0*/  UMOV UR4, URZ ;  /* 0x000000ff00047c82 */ /* 0x000fca0008000000 */
[----:B------:R-:W-:Y:S05]  /*01c0*/  BRA.U !UP0, `(.L_x_5) ;  /* 0x0000000108f87547 */ /* 0x000fea000b800000 */
[----:B------:R-:W1:Y:S01]  /*01d0*/  LDCU.64 UR20, c[0x0][0x388] ;  /* 0x00007100ff1477ac */ /* 0x000e620008000a00 */
[----:B------:R-:W-:Y:S02]  /*01e0*/  MOV R12, RZ ;  /* 0x000000ff000c7202 */ /* 0x000fe40000000f00 */
[----:B------:R-:W-:Y:S01]  /*01f0*/  MOV R15, R13 ;  /* 0x0000000d000f7202 */ /* 0x000fe20000000f00 */
[----:B------:R-:W-:-:S04]  /*0200*/  ULOP3.LUT UR4, UR18, 0x7ffffff8, URZ, 0xc0, !UPT ;  /* 0x7ffffff812047892 */ /* 0x000fc8000f8ec0ff */
[----:B------:R-:W-:Y:S02]  /*0210*/  UIADD3 UR4, UPT, UPT, -UR4, URZ, URZ ;  /* 0x000000ff04047290 */ /* 0x000fe4000fffe1ff */
[----:B-1----:R-:W-:Y:S02]  /*0220*/  UIMAD.WIDE.U32 UR6, UR18, 0xc, UR20 ;  /* 0x0000000c120678a5 */ /* 0x002fe4000f8e0014 */
[----:B------:R-:W-:Y:S02]  /*0230*/  UIMAD.WIDE.U32 UR8, UR18, 0x10, UR20 ;  /* 0x00000010120878a5 */ /* 0x000fe4000f8e0014 */
[----:B------:R-:W-:Y:S02]  /*0240*/  UIMAD.WIDE.U32 UR10, UR18, 0x14, UR20 ;  /* 0x00000014120a78a5 */ /* 0x000fe4000f8e0014 */
[----:B------:R-:W-:Y:S02]  /*0250*/  UIMAD.WIDE.U32 UR12, UR18, 0x18, UR20 ;  /* 0x00000018120c78a5 */ /* 0x000fe4000f8e0014 */
[----:B------:R-:W-:-:S12]  /*0260*/  UIMAD.WIDE.U32 UR14, UR18, 0x1c, UR20 ;  /* 0x0000001c120e78a5 */ /* 0x000fd8000f8e0014 */
.L_x_6:
[----:B------:R-:W1:Y:S01]  /*0270*/  LDC.64 R2, c[0x0][0x380] ;  /* 0x0000e000ff027b82 */ /* 0x000e620000000a00 */
[----:B------:R-:W-:Y:S01]  /*0280*/  HFMA2 R8, -RZ, RZ, 0, 2.384185791015625e-07 ;  /* 0x00000004ff087431 */ /* 0x000fe200000001ff */
[----:B------:R-:W-:Y:S02]  /*0290*/  UIMAD.WIDE.U32 UR24, UR18, 0x4, UR20 ;  /* 0x00000004121878a5 */ /* 0x000fe4000f8e0014 */
[----:B------:R-:W-:-:S04]  /*02a0*/  UIMAD.WIDE.U32 UR22, UR18, 0x8, UR20 ;  /* 0x00000008121678a5 */ /* 0x000fc8000f8e0014 */
[----:B------:R-:W-:Y:S02]  /*02b0*/  MOV R4, UR24 ;  /* 0x0000001800047c02 */ /* 0x000fe40008000f00 */
[----:B------:R-:W-:Y:S01]  /*02c0*/  MOV R5, UR25 ;  /* 0x0000001900057c02 */ /* 0x000fe20008000f00 */
[C---:B------:R-:W-:Y:S01]  /*02d0*/  IMAD.WIDE R8, R15.reuse, R8, UR20 ;  /* 0x000000140f087e25 */ /* 0x040fe2000f8e0208 */
[----:B------:R-:W-:Y:S02]  /*02e0*/  MOV R6, UR22 ;  /* 0x0000001600067c02 */ /* 0x000fe40008000f00 */
[----:B------:R-:W-:Y:S01]  /*02f0*/  MOV R7, UR23 ;  /* 0x0000001700077c02 */ /* 0x000fe20008000f00 */
[----:B------:R-:W-:Y:S01]  /*0300*/  IMAD.WIDE R4, R15, 0x4, R4 ;  /* 0x000000040f047825 */ /* 0x000fe200078e0204 */
[----:B0-----:R0:W2:Y:S03]  /*0310*/  LDG.E R20, desc[UR16][R8.64] ;  /* 0x0000001008147981 */ /* 0x0010a6000c1e1900 */
[----:B------:R-:W-:-:S02]  /*0320*/  HFMA2 R10, -RZ, RZ, 0, 2.384185791015625e-07 ;  /* 0x00000004ff0a7431 */ /* 0x000fc400000001ff */
[----:B-1----:R-:W-:Y:S01]  /*0330*/  IMAD.WIDE R2, R14, 0x4, R2 ;  /* 0x000000040e027825 */ /* 0x002fe200078e0202 */
[----:B------:R-:W-:Y:S01]  /*0340*/  MOV R24, 0x4 ;  /* 0x0000000400187802 */ /* 0x000fe20000000f00 */
[----:B------:R1:W3:Y:S04]  /*0350*/  LDG.E R19, desc[UR16][R4.64] ;  /* 0x0000001004137981 */ /* 0x0002e8000c1e1900 */
[----:B------:R-:W2:Y:S01]  /*0360*/  LDG.E R21, desc[UR16][R2.64] ;  /* 0x0000001002157981 */ /* 0x000ea2000c1e1900 */
[----:B------:R-:W-:-:S03]  /*0370*/  IMAD.WIDE R6, R15, 0x4, R6 ;  /* 0x000000040f067825 */ /* 0x000fc600078e0206 */
[----:B------:R-:W3:Y:S01]  /*0380*/  LDG.E R18, desc[UR16][R2.64+0x4] ;  /* 0x0000041002127981 */ /* 0x000ee2000c1e1900 */
[C---:B------:R-:W-:Y:S01]  /*0390*/  IMAD.WIDE R24, R15.reuse, R24, UR6 ;  /* 0x000000060f187e25 */ /* 0x040fe2000f8e0218 */
[----:B------:R-:W-:Y:S02]  /*03a0*/  MOV R26, 0x4 ;  /* 0x00000004001a7802 */ /* 0x000fe40000000f00 */
[----:B------:R4:W5:Y:S01]  /*03b0*/  LDG.E R17, desc[UR16][R6.64] ;  /* 0x0000001006117981 */ /* 0x000962000c1e1900 */
[----:B0-----:R-:W-:-:S03]  /*03c0*/  IMAD.WIDE R8, R15, R10, UR8 ;  /* 0x000000080f087e25 */ /* 0x001fc6000f8e020a */
[----:B------:R-:W5:Y:S01]  /*03d0*/  LDG.E R16, desc[UR16][R2.64+0x8] ;  /* 0x0000081002107981 */ /* 0x000f62000c1e1900 */
[----:B------:R-:W-:Y:S02]  /*03e0*/  HFMA2 R28, -RZ, RZ, 0, 2.384185791015625e-07 ;  /* 0x00000004ff1c7431 */ /* 0x000fe400000001ff */
[C---:B-1----:R-:W-:Y:S01]  /*03f0*/  IMAD.WIDE R4, R15.reuse, R26, UR10 ;  /* 0x0000000a0f047e25 */ /* 0x042fe2000f8e021a */
[----:B------:R-:W5:Y:S04]  /*0400*/  LDG.E R23, desc[UR16][R24.64] ;  /* 0x0000001018177981 */ /* 0x000f68000c1e1900 */
[----:B------:R-:W5:Y:S01]  /*0410*/  LDG.E R22, desc[UR16][R2.64+0xc] ;  /* 0x00000c1002167981 */ /* 0x000f62000c1e1900 */
[----:B----4-:R-:W-:-:S03]  /*0420*/  IMAD.WIDE R6, R15, R10, UR12 ;  /* 0x0000000c0f067e25 */ /* 0x010fc6000f8e020a */
[----:B------:R-:W4:Y:S04]  /*0430*/  LDG.E R9, desc[UR16][R8.64] ;  /* 0x0000001008097981 */ /* 0x000f28000c1e1900 */
[----:B------:R-:W4:Y:S01]  /*0440*/  LDG.E R26, desc[UR16][R2.64+0x10] ;  /* 0x00001010021a7981 */ /* 0x000f22000c1e1900 */
[----:B------:R-:W-:-:S03]  /*0450*/  IMAD.WIDE R10, R15, R28, UR14 ;  /* 0x0000000e0f0a7e25 */ /* 0x000fc6000f8e021c */
[----:B------:R-:W4:Y:S04]  /*0460*/  LDG.E R4, desc[UR16][R4.64] ;  /* 0x0000001004047981 */ /* 0x000f28000c1e1900 */
[----:B------:R-:W4:Y:S04]  /*0470*/  LDG.E R27, desc[UR16][R2.64+0x14] ;  /* 0x00001410021b7981 */ /* 0x000f28000c1e1900 */
[----:B------:R-:W4:Y:S04]  /*0480*/  LDG.E R7, desc[UR16][R6.64] ;  /* 0x0000001006077981 */ /* 0x000f28000c1e1900 */
[----:B------:R-:W4:Y:S04]  /*0490*/  LDG.E R24, desc[UR16][R2.64+0x18] ;  /* 0x0000181002187981 */ /* 0x000f28000c1e1900 */
[----:B------:R-:W4:Y:S04]  /*04a0*/  LDG.E R10, desc[UR16][R10.64] ;  /* 0x000000100a0a7981 */ /* 0x000f28000c1e1900 */
[----:B------:R-:W4:Y:S01]  /*04b0*/  LDG.E R28, desc[UR16][R2.64+0x1c] ;  /* 0x00001c10021c7981 */ /* 0x000f22000c1e1900 */
[----:B------:R-:W-:-:S04]  /*04c0*/  UIADD3 UR4, UPT, UPT, UR4, 0x8, URZ ;  /* 0x0000000804047890 */ /* 0x000fc8000fffe0ff */
[----:B------:R-:W-:Y:S01]  /*04d0*/  UISETP.NE.AND UP0, UPT, UR4, URZ, UPT ;  /* 0x000000ff0400728c */ /* 0x000fe2000bf05270 */
[----:B------:R-:W-:Y:S01]  /*04e0*/  IADD3 R14, PT, PT, R14, 0x8, RZ ;  /* 0x000000080e0e7810 */ /* 0x000fe20007ffe0ff */
[----:B--2---:R-:W-:-:S04]  /*04f0*/  FFMA R21, R21, R20, R12 ;  /* 0x0000001415157223 */ /* 0x004fc8000000000c */
[----:B---3--:R-:W-:-:S04]  /*0500*/  FFMA R19, R18, R19, R21 ;  /* 0x0000001312137223 */ /* 0x008fc80000000015 */
[----:B-----5:R-:W-:-:S04]  /*0510*/  FFMA R17, R16, R17, R19 ;  /* 0x0000001110117223 */ /* 0x020fc80000000013 */
[----:B------:R-:W-:-:S04]  /*0520*/  FFMA R17, R22, R23, R17 ;  /* 0x0000001716117223 */ /* 0x000fc80000000011 */
[----:B----4-:R-:W-:-:S04]  /*0530*/  FFMA R26, R26, R9, R17 ;  /* 0x000000091a1a7223 */ /* 0x010fc80000000011 */
[----:B------:R-:W-:Y:S01]  /*0540*/  FFMA R27, R27, R4, R26 ;  /* 0x000000041b1b7223 */ /* 0x000fe2000000001a */
[----:B------:R-:W-:-:S03]  /*0550*/  MOV R4, UR18 ;  /* 0x0000001200047c02 */ /* 0x000fc60008000f00 */
[----:B------:R-:W-:Y:S01]  /*0560*/  FFMA R7, R24, R7, R27 ;  /* 0x0000000718077223 */ /* 0x000fe2000000001b */
[----:B------:R-:W-:-:S03]  /*0570*/  LEA R15, R4, R15, 0x3 ;  /* 0x0000000f040f7211 */ /* 0x000fc600078e18ff */
[----:B------:R-:W-:Y:S01]  /*0580*/  FFMA R12, R28, R10, R7 ;  /* 0x0000000a1c0c7223 */ /* 0x000fe20000000007 */
[----:B------:R-:W-:Y:S06]  /*0590*/  BRA.U UP0, `(.L_x_6) ;  /* 0xfffffffd00347547 */ /* 0x000fec000b83ffff */
[----:B------:R-:W-:-:S12]  /*05a0*/  ULOP3.LUT UR4, UR18, 0x7ffffff8, URZ, 0xc0, !UPT ;  /* 0x7ffffff812047892 */ /* 0x000fd8000f8ec0ff */
.L_x_5:
[----:B------:R-:W-:-:S04]  /*05b0*/  ULOP3.LUT UR6, UR18, 0x7, URZ, 0xc0, !UPT ;  /* 0x0000000712067892 */ /* 0x000fc8000f8ec0ff */
[----:B------:R-:W-:-:S09]  /*05c0*/  UISETP.NE.AND UP0, UPT, UR6, URZ, UPT ;  /* 0x000000ff0600728c */ /* 0x000fd2000bf05270 */
[----:B------:R-:W-:Y:S05]  /*05d0*/  BRA.U !UP0, `(.L_x_4) ;  /* 0x0000000508147547 */ /* 0x000fea000b800000 */
[----:B------:R-:W-:Y:S01]  /*05e0*/  UISETP.GE.U32.AND UP0, UPT, UR6, 0x4, UPT ;  /* 0x000000040600788c */ /* 0x000fe2000bf06070 */
[----:B------:R-:W-:Y:S01]  /*05f0*/  IMAD R2, R0, UR18, RZ ;  /* 0x0000001200027c24 */ /* 0x000fe2000f8e02ff */
[----:B------:R-:W-:-:S04]  /*0600*/  ULOP3.LUT UR5, UR18, 0x3, URZ, 0xc0, !UPT ;  /* 0x0000000312057892 */ /* 0x000fc8000f8ec0ff */
[----:B------:R-:W-:-:S03]  /*0610*/  UISETP.NE.AND UP1, UPT, UR5, URZ, UPT ;  /* 0x000000ff0500728c */ /* 0x000fc6000bf25270 */
[----:B------:R-:W-:Y:S08]  /*0620*/  BRA.U !UP0, `(.L_x_7) ;  /* 0x0000000108687547 */ /* 0x000ff0000b800000 */
[----:B------:R-:W1:Y:S01]  /*0630*/  LDC.64 R6, c[0x0][0x388] ;  /* 0x0000e200ff067b82 */ /* 0x000e620000000a00 */
[----:B------:R-:W-:Y:S02]  /*0640*/  MOV R8, UR4 ;  /* 0x0000000400087c02 */ /* 0x000fe40008000f00 */
[----:B------:R-:W-:Y:S02]  /*0650*/  IADD3 R3, PT, PT, R2, UR4, RZ ;  /* 0x0000000402037c10 */ /* 0x000fe4000fffe0ff */
[----:B------:R-:W-:Y:S01]  /*0660*/  MOV R11, UR18 ;  /* 0x00000012000b7c02 */ /* 0x000fe20008000f00 */
[----:B------:R-:W-:Y:S02]  /*0670*/  IMAD R9, R8, UR18, R13 ;  /* 0x0000001208097c24 */ /* 0x000fe4000f8e020d */
[----:B------:R-:W2:Y:S01]  /*0680*/  LDC.64 R4, c[0x0][0x380] ;  /* 0x0000e000ff047b82 */ /* 0x000ea20000000a00 */
[----:B------:R-:W-:Y:S01]  /*0690*/  MOV R15, UR18 ;  /* 0x00000012000f7c02 */ /* 0x000fe20008000f00 */
[----:B-1----:R-:W-:Y:S01]  /*06a0*/  IMAD.WIDE R6, R9, 0x4, R6 ;  /* 0x0000000409067825 */ /* 0x002fe200078e0206 */
[----:B------:R-:W-:-:S05]  /*06b0*/  MOV R9, UR18 ;  /* 0x0000001200097c02 */ /* 0x000fca0008000f00 */
[----:B------:R-:W-:Y:S02]  /*06c0*/  IMAD.WIDE.U32 R8, R9, 0x4, R6 ;  /* 0x0000000409087825 */ /* 0x000fe400078e0006 */
[----:B0-----:R-:W3:Y:S02]  /*06d0*/  LDG.E R6, desc[UR16][R6.64] ;  /* 0x0000001006067981 */ /* 0x001ee4000c1e1900 */
[----:B--2---:R-:W-:-:S04]  /*06e0*/  IMAD.WIDE R4, R3, 0x4, R4 ;  /* 0x0000000403047825 */ /* 0x004fc800078e0204 */
[----:B------:R-:W-:Y:S01]  /*06f0*/  IMAD.WIDE.U32 R10, R11, 0x4, R8 ;  /* 0x000000040b0a7825 */ /* 0x000fe200078e0008 */
[----:B------:R-:W3:Y:S04]  /*0700*/  LDG.E R3, desc[UR16][R4.64] ;  /* 0x0000001004037981 */ /* 0x000ee8000c1e1900 */
[----:B------:R-:W2:Y:S01]  /*0710*/  LDG.E R8, desc[UR16][R8.64] ;  /* 0x0000001008087981 */ /* 0x000ea2000c1e1900 */
[----:B------:R-:W-:-:S03]  /*0720*/  IMAD.WIDE.U32 R14, R15, 0x4, R10 ;  /* 0x000000040f0e7825 */ /* 0x000fc600078e000a */
[----:B------:R-:W2:Y:S04]  /*0730*/  LDG.E R16, desc[UR16][R4.64+0x4] ;  /* 0x0000041004107981 */ /* 0x000ea8000c1e1900 */
[----:B------:R-:W4:Y:S04]  /*0740*/  LDG.E R17, desc[UR16][R10.64] ;  /* 0x000000100a117981 */ /* 0x000f28000c1e1900 */
[----:B------:R-:W4:Y:S04]  /*0750*/  LDG.E R18, desc[UR16][R4.64+0x8] ;  /* 0x0000081004127981 */ /* 0x000f28000c1e1900 */
[----:B------:R-:W5:Y:S04]  /*0760*/  LDG.E R20, desc[UR16][R4.64+0xc] ;  /* 0x00000c1004147981 */ /* 0x000f68000c1e1900 */
[----:B------:R-:W5:Y:S01]  /*0770*/  LDG.E R14, desc[UR16][R14.64] ;  /* 0x000000100e0e7981 */ /* 0x000f62000c1e1900 */
[----:B------:R-:W-:Y:S01]  /*0780*/  UIADD3 UR4, UPT, UPT, UR4, 0x4, URZ ;  /* 0x0000000404047890 */ /* 0x000fe2000fffe0ff */
[----:B---3--:R-:W-:-:S04]  /*0790*/  FFMA R3, R3, R6, R12 ;  /* 0x0000000603037223 */ /* 0x008fc8000000000c */
[----:B--2---:R-:W-:-:S04]  /*07a0*/  FFMA R3, R16, R8, R3 ;  /* 0x0000000810037223 */ /* 0x004fc80000000003 */
[----:B----4-:R-:W-:-:S04]  /*07b0*/  FFMA R3, R18, R17, R3 ;  /* 0x0000001112037223 */ /* 0x010fc80000000003 */
[----:B-----5:R-:W-:-:S07]  /*07c0*/  FFMA R12, R20, R14, R3 ;  /* 0x0000000e140c7223 */ /* 0x020fce0000000003 */
.L_x_7:
[----:B------:R-:W-:Y:S05]  /*07d0*/  BRA.U !UP1, `(.L_x_4) ;  /* 0x0000000109947547 */ /* 0x000fea000b800000 */
[----:B------:R-:W-:Y:S01]  /*07e0*/  UISETP.NE.AND UP0, UPT, UR5, 0x1, UPT ;  /* 0x000000010500788c */ /* 0x000fe2000bf05270 */
[----:B------:R-:W-:Y:S01]  /*07f0*/  MOV R4, UR4 ;  /* 0x0000000400047c02 */ /* 0x000fe20008000f00 */
[----:B------:R-:W-:Y:S02]  /*0800*/  ULOP3.LUT UR5, UR18, 0x1, URZ, 0xc0, !UPT ;  /* 0x0000000112057892 */ /* 0x000fe4000f8ec0ff */
[----:B------:R-:W-:Y:S02]  /*0810*/  MOV R5, UR18 ;  /* 0x0000001200057c02 */ /* 0x000fe40008000f00 */
[----:B------:R-:W-:Y:S01]  /*0820*/  UISETP.NE.U32.AND UP1, UPT, UR5, 0x1, UPT ;  /* 0x000000010500788c */ /* 0x000fe2000bf25070 */
[----:B------:R-:W-:-:S04]  /*0830*/  PLOP3.LUT P0, PT, PT, PT, UP0, 0x80, 0x8 ;  /* 0x000000000008781c */ /* 0x000fc80003f0f008 */
[----:B------:R-:W1:Y:S01]  /*0840*/  @UP0 LDCU.128 UR8, c[0x0][0x380] ;  /* 0x00007000ff0807ac */ /* 0x000e620008000c00 */
[----:B------:R-:W-:-:S05]  /*0850*/  PLOP3.LUT P1, PT, PT, PT, UP1, 0x80, 0x8 ;  /* 0x000000000008781c */ /* 0x000fca0003f2f018 */
[----:B------:R-:W2:Y:S03]  /*0860*/  @!UP1 LDCU.128 UR12, c[0x0][0x380] ;  /* 0x00007000ff0c97ac */ /* 0x000ea60008000c00 */
[----:B------:R-:W-:Y:S01]  /*0870*/  @P0 IMAD R3, R4, UR18, R13 ;  /* 0x0000001204030c24 */ /* 0x000fe2000f8e020d */
[----:B-1----:R-:W-:Y:S02]  /*0880*/  MOV R10, UR10 ;  /* 0x0000000a000a7c02 */ /* 0x002fe40008000f00 */
[----:B------:R-:W-:Y:S02]  /*0890*/  MOV R11, UR11 ;  /* 0x0000000b000b7c02 */ /* 0x000fe40008000f00 */
[----:B------:R-:W-:Y:S02]  /*08a0*/  MOV R6, UR8 ;  /* 0x0000000800067c02 */ /* 0x000fe40008000f00 */
[----:B------:R-:W-:Y:S01]  /*08b0*/  MOV R7, UR9 ;  /* 0x0000000900077c02 */ /* 0x000fe20008000f00 */
[----:B------:R-:W-:Y:S01]  /*08c0*/  @P0 IMAD.WIDE R10, R3, 0x4, R10 ;  /* 0x00000004030a0825 */ /* 0x000fe200078e020a */
[----:B------:R-:W-:Y:S01]  /*08d0*/  @P0 IADD3 R3, PT, PT, R2, UR4, RZ ;  /* 0x0000000402030c10 */ /* 0x000fe2000fffe0ff */
[----:B------:R-:W-:Y:S01]  /*08e0*/  @UP0 UIADD3 UR4, UPT, UPT, UR4, 0x2, URZ ;  /* 0x0000000204040890 */ /* 0x000fe2000fffe0ff */
[----:B--2---:R-:W-:-:S02]  /*08f0*/  MOV R8, UR12 ;  /* 0x0000000c00087c02 */ /* 0x004fc40008000f00 */
[----:B------:R-:W-:Y:S01]  /*0900*/  MOV R9, UR13 ;  /* 0x0000000d00097c02 */ /* 0x000fe20008000f00 */
[----:B------:R-:W-:Y:S01]  /*0910*/  @P0 IMAD.WIDE R6, R3, 0x4, R6 ;  /* 0x0000000403060825 */ /* 0x000fe200078e0206 */
[----:B------:R-:W-:Y:S01]  /*0920*/  MOV R14, UR14 ;  /* 0x0000000e000e7c02 */ /* 0x000fe20008000f00 */
[----:B0-----:R-:W2:Y:S01]  /*0930*/  @P0 LDG.E R16, desc[UR16][R10.64] ;  /* 0x000000100a100981 */ /* 0x001ea2000c1e1900 */
[----:B------:R-:W-:Y:S01]  /*0940*/  MOV R18, UR4 ;  /* 0x0000000400127c02 */ /* 0x000fe20008000f00 */
[----:B------:R-:W-:Y:S01]  /*0950*/  @P0 IMAD.WIDE.U32 R4, R5, 0x4, R10 ;  /* 0x0000000405040825 */ /* 0x000fe200078e000a */
[----:B------:R-:W-:Y:S01]  /*0960*/  @!P1 IADD3 R3, PT, PT, R2, UR4, RZ ;  /* 0x0000000402039c10 */ /* 0x000fe2000fffe0ff */
[----:B------:R-:W2:Y:S01]  /*0970*/  @P0 LDG.E R19, desc[UR16][R6.64] ;  /* 0x0000001006130981 */ /* 0x000ea2000c1e1900 */
[----:B------:R-:W-:Y:S01]  /*0980*/  MOV R15, UR15 ;  /* 0x0000000f000f7c02 */ /* 0x000fe20008000f00 */
[----:B------:R-:W-:Y:S02]  /*0990*/  @!P1 IMAD R17, R18, UR18, R13 ;  /* 0x0000001212119c24 */ /* 0x000fe4000f8e020d */
[----:B------:R-:W-:Y:S01]  /*09a0*/  @!P1 IMAD.WIDE R2, R3, 0x4, R8 ;  /* 0x0000000403029825 */ /* 0x000fe200078e0208 */
[----:B------:R-:W3:Y:S03]  /*09b0*/  @P0 LDG.E R21, desc[UR16][R6.64+0x4] ;  /* 0x0000041006150981 */ /* 0x000ee6000c1e1900 */
[----:B------:R-:W-:Y:S01]  /*09c0*/  @!P1 IMAD.WIDE R8, R17, 0x4, R14 ;  /* 0x0000000411089825 */ /* 0x000fe200078e020e */
[----:B------:R-:W3:Y:S04]  /*09d0*/  @P0 LDG.E R4, desc[UR16][R4.64] ;  /* 0x0000001004040981 */ /* 0x000ee8000c1e1900 */
[----:B------:R-:W4:Y:S04]  /*09e0*/  @!P1 LDG.E R3, desc[UR16][R2.64] ;  /* 0x0000001002039981 */ /* 0x000f28000c1e1900 */
[----:B------:R-:W4:Y:S01]  /*09f0*/  @!P1 LDG.E R8, desc[UR16][R8.64] ;  /* 0x0000001008089981 */ /* 0x000f22000c1e1900 */
[----:B--2---:R-:W-:-:S04]  /*0a00*/  @P0 FFMA R16, R19, R16, R12 ;  /* 0x0000001013100223 */ /* 0x004fc8000000000c */
[----:B---3--:R-:W-:-:S04]  /*0a10*/  @P0 FFMA R12, R21, R4, R16 ;  /* 0x00000004150c0223 */ /* 0x008fc80000000010 */
[----:B----4-:R-:W-:-:S07]  /*0a20*/  @!P1 FFMA R12, R3, R8, R12 ;  /* 0x00000008030c9223 */ /* 0x010fce000000000c */
.L_x_4:
[----:B------:R-:W1:Y:S01]  /*0a30*/  LDC.64 R2, c[0x0][0x390] ;  /* 0x0000e400ff027b82 */ /* 0x000e620000000a00 */
[----:B------:R-:W-:-:S04]  /*0a40*/  IMAD R13, R0, UR18, R13 ;  /* 0x00000012000d7c24 */ /* 0x000fc8000f8e020d */
[----:B-1----:R-:W-:-:S05]  /*0a50*/  IMAD.WIDE R2, R13, 0x4, R2 ;  /* 0x000000040d027825 */ /* 0x002fca00078e0202 */
[----:B0-----:R-:W-:Y:S01]  /*0a60*/  STG.E desc[UR16][R2.64], R12 ;  /* 0x0000000c02007986 */ /* 0x001fe2000c101910 */
[----:B------:R-:W-:Y:S05]  /*0a70*/  EXIT ;  /* 0x000000000000794d */ /* 0x000fea0003800000 */
.L_x_8:
        /* <DEDUP_REMOVED lines=16> */
.L_x_16:


//--------------------- .text._Z15matrixMulKernelPKfS0_Pfi --------------------------
	.section	.text._Z15matrixMulKernelPKfS0_Pfi,"ax",@progbits
	.align	128
        .global         _Z15matrixMulKernelPKfS0_Pfi
        .type           _Z15matrixMulKernelPKfS0_Pfi,@function
        .size           _Z15matrixMulKernelPKfS0_Pfi,(.L_x_17 - _Z15matrixMulKernelPKfS0_Pfi)
        .other          _Z15matrixMulKernelPKfS0_Pfi,@"STO_CUDA_ENTRY STV_DEFAULT"
_Z15matrixMulKernelPKfS0_Pfi:
.text._Z15matrixMulKernelPKfS0_Pfi:
[----:B------:R-:W-:Y:S01]  /*0000*/  LDC R1, c[0x0][0x37c] ;  /* 0x0000df00ff017b82 */ /* 0x000fe20000000800 */
[----:B------:R-:W0:Y:S07]  /*0010*/  S2R R0, SR_TID.Y ;  /* 0x0000000000007919 */ /* 0x000e2e0000002200 */
[----:B------:R-:W0:Y:S01]  /*0020*/  S2UR UR4, SR_CTAID.Y ;  /* 0x00000000000479c3 */ /* 0x000e220000002600 */
[----:B------:R-:W1:Y:S01]  /*0030*/  LDCU UR20, c[0x0][0x398] ;  /* 0x00007300ff1477ac */ /* 0x000e620008000800 */
[----:B------:R-:W2:Y:S06]  /*0040*/  S2R R3, SR_TID.X ;  /* 0x0000000000037919 */ /* 0x000eac0000002100 */
[----:B------:R-:W0:Y:S08]  /*0050*/  LDC R13, c[0x0][0x364] ;  /* 0x0000d900ff0d7b82 */ /* 0x000e300000000800 */
[----:B------:R-:W2:Y:S08]  /*0060*/  S2UR UR5, SR_CTAID.X ;  /* 0x00000000000579c3 */ /* 0x000eb00000002500 */
[----:B------:R-:W2:Y:S01]  /*0070*/  LDC R2, c[0x0][0x360] ;  /* 0x0000d800ff027b82 */ /* 0x000ea20000000800 */
[----:B0-----:R-:W-:-:S02]  /*0080*/  IMAD R13, R13, UR4, R0 ;  /* 0x000000040d0d7c24 */ /* 0x001fc4000f8e0200 */
[----:B--2---:R-:W-:-:S05]  /*0090*/  IMAD R0, R2, UR5, R3 ;  /* 0x0000000502007c24 */ /* 0x004fca000f8e0203 */
[----:B------:R-:W-:-:S04]  /*00a0*/  VIMNMX R2, PT, PT, R13, R0, !PT ;  /* 0x000000000d027248 */ /* 0x000fc80007fe0100 */
[----:B-1----:R-:W-:-:S13]  /*00b0*/  ISETP.GE.AND P0, PT, R2, UR20, PT ;  /* 0x0000001402007c0c */ /* 0x002fda000bf06270 */
[----:B------:R-:W-:Y:S05]  /*00c0*/  @P0 EXIT ;  /* 0x000000000000094d */ /* 0x000fea0003800000 */
[----:B------:R-:W-:Y:S01]  /*00d0*/  UISETP.GE.U32.AND UP0, UPT, UR20, 0x8, UPT ;  /* 0x000000081400788c */ /* 0x000fe2000bf06070 */
[----:B------:R-:W-:Y:S02]  /*00e0*/  HFMA2 R12, -RZ, RZ, 0, 0 ;  /* 0x00000000ff0c7431 */ /* 0x000fe400000001ff */
[----:B------:R-:W-:Y:S01]  /*00f0*/  IMAD R13, R13, UR20, RZ ;  /* 0x000000140d0d7c24 */ /* 0x000fe2000f8e02ff */
[----:B------:R-:W-:Y:S01]  /*0100*/  UMOV UR4, URZ ;  /* 0x000000ff00047c82 */ /* 0x000fe20008000000 */
[----:B------:R-:W0:Y:S04]  /*0110*/  LDCU.64 UR18, c[0x0][0x358] ;  /* 0x00006b00ff1277ac */ /* 0x000e280008000a00 */
[----:B------:R-:W-:Y:S05]  /*0120*/  BRA.U !UP0, `(.L_x_9) ;  /* 0x0000000508047547 */ /* 0x000fea000b800000 */
[----:B------:R-:W1:Y:S01]  /*0130*/  LDCU.128 UR24, c[0x0][0x380] ;  /* 0x00007000ff1877ac */ /* 0x000e620008000c00 */
[----:B------:R-:W-:Y:S02]  /*0140*/  MOV R12, RZ ;  /* 0x000000ff000c7202 */ /* 0x000fe40000000f00 */
[----:B------:R-:W-:Y:S01]  /*0150*/  MOV R14, R0 ;  /* 0x00000000000e7202 */ /* 0x000fe20000000f00 */
[----:B------:R-:W-:-:S04]  /*0160*/  ULOP3.LUT UR4, UR20, 0x7ffffff8, URZ, 0xc0, !UPT ;  /* 0x7ffffff814047892 */ /* 0x000fc8000f8ec0ff */
[----:B------:R-:W-:Y:S01]  /*0170*/  UIADD3 UR5, UPT, UPT, -UR4, URZ, URZ ;  /* 0x000000ff04057290 */ /* 0x000fe2000fffe1ff */
[----:B-1----:R-:W-:Y:S01]  /*0180*/  MOV R2, UR24 ;  /* 0x0000001800027c02 */ /* 0x002fe20008000f00 */
[----:B------:R-:W-:Y:S01]  /*0190*/  UIMAD.WIDE UR6, UR20, 0x8, UR26 ;  /* 0x00000008140678a5 */ /* 0x000fe2000f8e021a */
[----:B------:R-:W-:Y:S01]  /*01a0*/  MOV R3, UR25 ;  /* 0x0000001900037c02 */ /* 0x000fe20008000f00 */
[----:B------:R-:W-:Y:S02]  /*01b0*/  UIMAD.WIDE UR8, UR20, 0xc, UR26 ;  /* 0x0000000c140878a5 */ /* 0x000fe4000f8e021a */
[----:B------:R-:W-:Y:S01]  /*01c0*/  UIMAD.WIDE UR10, UR20, 0x10, UR26 ;  /* 0x00000010140a78a5 */ /* 0x000fe2000f8e021a */
[----:B------:R-:W-:Y:S01]  /*01d0*/  IMAD.WIDE.U32 R2, R13, 0x4, R2 ;  /* 0x000000040d027825 */ /* 0x000fe200078e0002 */
[----:B------:R-:W-:Y:S02]  /*01e0*/  UIMAD.WIDE UR12, UR20, 0x14, UR26 ;  /* 0x00000014140c78a5 */ /* 0x000fe4000f8e021a */
[----:B------:R-:W-:Y:S01]  /*01f0*/  UIMAD.WIDE UR14, UR20, 0x18, UR26 ;  /* 0x00000018140e78a5 */ /* 0x000fe2000f8e021a */
[----:B------:R-:W-:Y:S01]  /*0200*/  IADD3 R2, P0, PT, R2, 0x10, RZ ;  /* 0x0000001002027810 */ /* 0x000fe20007f1e0ff */
[----:B------:R-:W-:-:S03]  /*0210*/  UIMAD.WIDE UR16, UR20, 0x1c, UR26 ;  /* 0x0000001c141078a5 */ /* 0x000fc6000f8e021a */
[----:B------:R-:W-:-:S09]  /*0220*/  IADD3.X R3, PT, PT, RZ, R3, RZ, P0, !PT ;  /* 0x00000003ff037210 */ /* 0x000fd200007fe4ff */
.L_x_10:
[----:B------:R-:W-:Y:S01]  /*0230*/  UIMAD.WIDE UR22, UR20, 0x4, UR26 ;  /* 0x00000004141678a5 */ /* 0x000fe2000f8e021a */
[----:B------:R-:W-:Y:S02]  /*0240*/  IMAD.MOV.U32 R23, RZ, RZ, 0x4 ;  /* 0x00000004ff177424 */ /* 0x000fe400078e00ff */
[----:B------:R-:W-:Y:S01]  /*0250*/  HFMA2 R11, -RZ, RZ, 0, 2.384185791015625e-07 ;  /* 0x00000004ff0b7431 */ /* 0x000fe200000001ff */
[----:B------:R-:W-:Y:S01]  /*0260*/  MOV R25, 0x4 ;  /* 0x0000000400197802 */ /* 0x000fe20000000f00 */
[----:B0-----:R-:W2:Y:S01]  /*0270*/  LDG.E R21, desc[UR18][R2.64+-0x10] ;  /* 0xfffff01202157981 */ /* 0x001ea2000c1e1900 */
[C---:B------:R-:W-:Y:S01]  /*0280*/  IMAD.WIDE R22, R14.reuse, R23, UR26 ;  /* 0x0000001a0e167e25 */ /* 0x040fe2000f8e0217 */
[----:B------:R-:W-:Y:S02]  /*0290*/  MOV R8, UR22 ;  /* 0x0000001600087c02 */ /* 0x000fe40008000f00 */
[----:B------:R-:W-:Y:S01]  /*02a0*/  MOV R9, UR23 ;  /* 0x0000001700097c02 */ /* 0x000fe20008000f00 */
[----:B------:R-:W3:Y:S02]  /*02b0*/  LDG.E R19, desc[UR18][R2.64+-0xc] ;  /* 0xfffff41202137981 */ /* 0x000ee4000c1e1900 */
[----:B------:R-:W-:-:S02]  /*02c0*/  IMAD.WIDE R8, R14, 0x4, R8 ;  /* 0x000000040e087825 */ /* 0x000fc400078e0208 */
[----:B------:R-:W2:Y:S01]  /*02d0*/  LDG.E R22, desc[UR18][R22.64] ;  /* 0x0000001216167981 */ /* 0x000ea2000c1e1900 */
[----:B------:R-:W-:Y:S01]  /*02e0*/  MOV R5, 0x4 ;  /* 0x0000000400057802 */ /* 0x000fe20000000f00 */
[C---:B------:R-:W-:Y:S02]  /*02f0*/  IMAD.WIDE R24, R14.reuse, R25, UR6 ;  /* 0x000000060e187e25 */ /* 0x040fe4000f8e0219 */
[----:B------:R0:W3:Y:S02]  /*0300*/  LDG.E R20, desc[UR18][R8.64] ;  /* 0x0000001208147981 */ /* 0x0000e4000c1e1900 */
[----:B------:R-:W-:Y:S02]  /*0310*/  IMAD.WIDE R10, R14, R11, UR8 ;  /* 0x000000080e0a7e25 */ /* 0x000fe4000f8e020b */
[----:B------:R-:W4:Y:S04]  /*0320*/  LDG.E R18, desc[UR18][R24.64] ;  /* 0x0000001218127981 */ /* 0x000f28000c1e1900 */
[----:B------:R-:W4:Y:S01]  /*0330*/  LDG.E R17, desc[UR18][R2.64+-0x8] ;  /* 0xfffff81202117981 */ /* 0x000f22000c1e1900 */
[----:B0-----:R-:W-:-:S02]  /*0340*/  HFMA2 R9, -RZ, RZ, 0, 2.384185791015625e-07 ;  /* 0x00000004ff097431 */ /* 0x001fc400000001ff */
[----:B------:R-:W-:Y:S01]  /*0350*/  IMAD.MOV.U32 R7, RZ, RZ, 0x4 ;  /* 0x00000004ff077424 */ /* 0x000fe200078e00ff */
[----:B------:R0:W5:Y:S01]  /*0360*/  LDG.E R16, desc[UR18][R10.64] ;  /* 0x000000120a107981 */ /* 0x000162000c1e1900 */
[----:B------:R-:W-:-:S03]  /*0370*/  IMAD.WIDE R4, R14, R5, UR10 ;  /* 0x0000000a0e047e25 */ /* 0x000fc6000f8e0205 */
[----:B------:R-:W5:Y:S01]  /*0380*/  LDG.E R15, desc[UR18][R2.64+-0x4] ;  /* 0xfffffc12020f7981 */ /* 0x000f62000c1e1900 */
[C---:B------:R-:W-:Y:S01]  /*0390*/  IMAD.WIDE R6, R14.reuse, R7, UR12 ;  /* 0x0000000c0e067e25 */ /* 0x040fe2000f8e0207 */
[----:B------:R-:W-:Y:S02]  /*03a0*/  MOV R27, 0x4 ;  /* 0x00000004001b7802 */ /* 0x000fe40000000f00 */
[----:B------:R1:W5:Y:S01]  /*03b0*/  LDG.E R4, desc[UR18][R4.64] ;  /* 0x0000001204047981 */ /* 0x000362000c1e1900 */
[----:B------:R-:W-:-:S03]  /*03c0*/  IMAD.WIDE R8, R14, R9, UR14 ;  /* 0x0000000e0e087e25 */ /* 0x000fc6000f8e0209 */
[----:B------:R-:W5:Y:S01]  /*03d0*/  LDG.E R23, desc[UR18][R2.64] ;  /* 0x0000001202177981 */ /* 0x000f62000c1e1900 */
[----:B0-----:R-:W-:-:S03]  /*03e0*/  IMAD.WIDE R10, R14, R27, UR16 ;  /* 0x000000100e0a7e25 */ /* 0x001fc6000f8e021b */
[----:B------:R-:W5:Y:S04]  /*03f0*/  LDG.E R7, desc[UR18][R6.64] ;  /* 0x0000001206077981 */ /* 0x000f68000c1e1900 */
[----:B------:R-:W5:Y:S04]  /*0400*/  LDG.E R24, desc[UR18][R2.64+0x4] ;  /* 0x0000041202187981 */ /* 0x000f68000c1e1900 */
[----:B------:R-:W5:Y:S04]  /*0410*/  LDG.E R8, desc[UR18][R8.64] ;  /* 0x0000001208087981 */ /* 0x000f68000c1e1900 */
[----:B------:R-:W5:Y:S04]  /*0420*/  LDG.E R25, desc[UR18][R2.64+0x8] ;  /* 0x0000081202197981 */ /* 0x000f68000c1e1900 */
[----:B------:R-:W5:Y:S04]  /*0430*/  LDG.E R10, desc[UR18][R10.64] ;  /* 0x000000120a0a7981 */ /* 0x000f68000c1e1900 */
[----:B------:R0:W5:Y:S01]  /*0440*/  LDG.E R27, desc[UR18][R2.64+0xc] ;  /* 0x00000c12021b7981 */ /* 0x000162000c1e1900 */
[----:B------:R-:W-:-:S04]  /*0450*/  UIADD3 UR5, UPT, UPT, UR5, 0x8, URZ ;  /* 0x0000000805057890 */ /* 0x000fc8000fffe0ff */
[----:B------:R-:W-:Y:S01]  /*0460*/  UISETP.NE.AND UP0, UPT, UR5, URZ, UPT ;  /* 0x000000ff0500728c */ /* 0x000fe2000bf05270 */
[----:B-1----:R-:W-:Y:S02]  /*0470*/  MOV R5, UR20 ;  /* 0x0000001400057c02 */ /* 0x002fe40008000f00 */
[----:B0-----:R-:W-:Y:S02]  /*0480*/  IADD3 R2, P0, PT, R2, 0x20, RZ ;  /* 0x0000002002027810 */ /* 0x001fe40007f1e0ff */
[----:B------:R-:W-:Y:S02]  /*0490*/  LEA R14, R5, R14, 0x3 ;  /* 0x0000000e050e7211 */ /* 0x000fe400078e18ff */
[----:B------:R-:W-:Y:S01]  /*04a0*/  IADD3.X R3, PT, PT, RZ, R3, RZ, P0, !PT ;  /* 0x00000003ff037210 */ /* 0x000fe200007fe4ff */
[----:B--2---:R-:W-:-:S04]  /*04b0*/  FFMA R22, R21, R22, R12 ;  /* 0x0000001615167223 */ /* 0x004fc8000000000c */
[----:B---3--:R-:W-:-:S04]  /*04c0*/  FFMA R20, R19, R20, R22 ;  /* 0x0000001413147223 */ /* 0x008fc80000000016 */
[----:B----4-:R-:W-:-:S04]  /*04d0*/  FFMA R18, R17, R18, R20 ;  /* 0x0000001211127223 */ /* 0x010fc80000000014 */
[----:B-----5:R-:W-:-:S04]  /*04e0*/  FFMA R16, R15, R16, R18 ;  /* 0x000000100f107223 */ /* 0x020fc80000000012 */
[----:B------:R-:W-:-:S04]  /*04f0*/  FFMA R23, R23, R4, R16 ;  /* 0x0000000417177223 */ /* 0x000fc80000000010 */
[----:B------:R-:W-:-:S04]  /*0500*/  FFMA R24, R24, R7, R23 ;  /* 0x0000000718187223 */ /* 0x000fc80000000017 */
[----:B------:R-:W-:-:S04]  /*0510*/  FFMA R8, R25, R8, R24 ;  /* 0x0000000819087223 */ /* 0x000fc80000000018 */
[----:B------:R-:W-:Y:S01]  /*0520*/  FFMA R12, R27, R10, R8 ;  /* 0x0000000a1b0c7223 */ /* 0x000fe20000000008 */
[----:B------:R-:W-:Y:S06]  /*0530*/  BRA.U UP0, `(.L_x_10) ;  /* 0xfffffffd003c7547 */ /* 0x000fec000b83ffff */
.L_x_9:
[----:B------:R-:W-:-:S04]  /*0540*/  ULOP3.LUT UR6, UR20, 0x7, URZ, 0xc0, !UPT ;  /* 0x0000000714067892 */ /* 0x000fc8000f8ec0ff */
[----:B------:R-:W-:-:S09]  /*0550*/  UISETP.NE.AND UP0, UPT, UR6, URZ, UPT ;  /* 0x000000ff0600728c */ /* 0x000fd2000bf05270 */
[----:B------:R-:W-:Y:S05]  /*0560*/  BRA.U !UP0, `(.L_x_11) ;  /* 0x0000000508387547 */ /* 0x000fea000b800000 */
[----:B------:R-:W-:Y:S02]  /*0570*/  UISETP.GE.U32.AND UP0, UPT, UR6, 0x4, UPT ;  /* 0x000000040600788c */ /* 0x000fe4000bf06070 */
[----:B------:R-:W-:-:S04]  /*0580*/  ULOP3.LUT UR5, UR20, 0x3, URZ, 0xc0, !UPT ;  /* 0x0000000314057892 */ /* 0x000fc8000f8ec0ff */
[----:B------:R-:W-:-:S03]  /*0590*/  UISETP.NE.AND UP1, UPT, UR5, URZ, UPT ;  /* 0x000000ff0500728c */ /* 0x000fc6000bf25270 */
[----:B------:R-:W-:Y:S08]  /*05a0*/  BRA.U !UP0, `(.L_x_12) ;  /* 0x00000001087c7547 */ /* 0x000ff0000b800000 */
[----:B------:R-:W1:Y:S01]  /*05b0*/  LDC.64 R6, c[0x0][0x388] ;  /* 0x0000e200ff067b82 */ /* 0x000e620000000a00 */
[----:B------:R-:W2:Y:S01]  /*05c0*/  LDCU.64 UR6, c[0x0][0x380] ;  /* 0x00007000ff0677ac */ /* 0x000ea20008000a00 */
[----:B------:R-:W-:Y:S01]  /*05d0*/  IMAD.U32 R9, RZ, RZ, UR4 ;  /* 0x00000004ff097e24 */ /* 0x000fe2000f8e00ff */
[C---:B------:R-:W-:Y:S02]  /*05e0*/  IADD3 R3, PT, PT, R13.reuse, UR4, RZ ;  /* 0x000000040d037c10 */ /* 0x040fe4000fffe0ff */
[----:B------:R-:W-:Y:S01]  /*05f0*/  IADD3 R10, P0, PT, R13, UR4, RZ ;  /* 0x000000040d0a7c10 */ /* 0x000fe2000ff1e0ff */
[----:B------:R-:W-:Y:S01]  /*0600*/  IMAD R9, R9, UR20, R0 ;  /* 0x0000001409097c24 */ /* 0x000fe2000f8e0200 */
[----:B------:R-:W-:Y:S01]  /*0610*/  MOV R11, UR20 ;  /* 0x00000014000b7c02 */ /* 0x000fe20008000f00 */
[----:B------:R-:W3:Y:S01]  /*0620*/  LDC.64 R4, c[0x0][0x380] ;  /* 0x0000e000ff047b82 */ /* 0x000ee20000000a00 */
[----:B------:R-:W-:Y:S01]  /*0630*/  MOV R15, UR20 ;  /* 0x00000014000f7c02 */ /* 0x000fe20008000f00 */
[----:B-1----:R-:W-:Y:S01]  /*0640*/  IMAD.WIDE R6, R9, 0x4, R6 ;  /* 0x0000000409067825 */ /* 0x002fe200078e0206 */
[----:B------:R-:W-:-:S05]  /*0650*/  MOV R9, UR20 ;  /* 0x0000001400097c02 */ /* 0x000fca0008000f00 */
[----:B------:R-:W-:Y:S02]  /*0660*/  IMAD.WIDE R8, R9, 0x4, R6 ;  /* 0x0000000409087825 */ /* 0x000fe400078e0206 */
[----:B0-----:R-:W4:Y:S02]  /*0670*/  LDG.E R6, desc[UR18][R6.64] ;  /* 0x0000001206067981 */ /* 0x001f24000c1e1900 */
[----:B---3--:R-:W-:Y:S01]  /*0680*/  IMAD.WIDE.U32 R4, R3, 0x4, R4 ;  /* 0x0000000403047825 */ /* 0x008fe200078e0004 */
[----:B------:R-:W-:Y:S01]  /*0690*/  IADD3.X R3, PT, PT, RZ, RZ, RZ, P0, !PT ;  /* 0x000000ffff037210 */ /* 0x000fe200007fe4ff */
[----:B------:R-:W3:Y:S01]  /*06a0*/  LDG.E R17, desc[UR18][R8.64] ;  /* 0x0000001208117981 */ /* 0x000ee2000c1e1900 */
[----:B--2---:R-:W-:-:S03]  /*06b0*/  LEA R2, P0, R10, UR6, 0x2 ;  /* 0x000000060a027c11 */ /* 0x004fc6000f8010ff */
[----:B------:R-:W4:Y:S01]  /*06c0*/  LDG.E R5, desc[UR18][R4.64] ;  /* 0x0000001204057981 */ /* 0x000f22000c1e1900 */
[----:B------:R-:W-:Y:S01]  /*06d0*/  LEA.HI.X R3, R10, UR7, R3, 0x2, P0 ;  /* 0x000000070a037c11 */ /* 0x000fe200080f1403 */
[----:B------:R-:W-:-:S04]  /*06e0*/  IMAD.WIDE R10, R11, 0x4, R8 ;  /* 0x000000040b0a7825 */ /* 0x000fc800078e0208 */
[----:B------:R-:W3:Y:S01]  /*06f0*/  LDG.E R16, desc[UR18][R2.64+0x4] ;  /* 0x0000041202107981 */ /* 0x000ee2000c1e1900 */
[----:B------:R-:W-:-:S03]  /*0700*/  IMAD.WIDE R14, R15, 0x4, R10 ;  /* 0x000000040f0e7825 */ /* 0x000fc600078e020a */
[----:B------:R-:W2:Y:S04]  /*0710*/  LDG.E R19, desc[UR18][R10.64] ;  /* 0x000000120a137981 */ /* 0x000ea8000c1e1900 */
[----:B------:R-:W2:Y:S04]  /*0720*/  LDG.E R18, desc[UR18][R2.64+0x8] ;  /* 0x0000081202127981 */ /* 0x000ea8000c1e1900 */
[----:B------:R-:W5:Y:S04]  /*0730*/  LDG.E R20, desc[UR18][R2.64+0xc] ;  /* 0x00000c1202147981 */ /* 0x000f68000c1e1900 */
[----:B------:R-:W5:Y:S01]  /*0740*/  LDG.E R14, desc[UR18][R14.64] ;  /* 0x000000120e0e7981 */ /* 0x000f62000c1e1900 */
[----:B------:R-:W-:Y:S01]  /*0750*/  UIADD3 UR4, UPT, UPT, UR4, 0x4, URZ ;  /* 0x0000000404047890 */ /* 0x000fe2000fffe0ff */
[----:B----4-:R-:W-:-:S04]  /*0760*/  FFMA R5, R5, R6, R12 ;  /* 0x0000000605057223 */ /* 0x010fc8000000000c */
[----:B---3--:R-:W-:-:S04]  /*0770*/  FFMA R5, R16, R17, R5 ;  /* 0x0000001110057223 */ /* 0x008fc80000000005 */
[----:B--2---:R-:W-:-:S04]  /*0780*/  FFMA R5, R18, R19, R5 ;  /* 0x0000001312057223 */ /* 0x004fc80000000005 */
[----:B-----5:R-:W-:-:S07]  /*0790*/  FFMA R12, R20, R14, R5 ;  /* 0x0000000e140c7223 */ /* 0x020fce0000000005 */
.L_x_12:
        /* <DEDUP_REMOVED lines=8> */
[----:B------:R-:W-:Y:S01]  /*0820*/  PLOP3.LUT P0, PT, PT, PT, UP1, 0x80, 0x8 ;  /* 0x000000000008781c */ /* 0x000fe20003f0f018 */
[----:B------:R-:W2:Y:S04]  /*0830*/  @UP0 LDCU.64 UR6, c[0x0][0x380] ;  /* 0x00007000ff0607ac */ /* 0x000ea80008000a00 */
[----:B------:R-:W3:Y:S03]  /*0840*/  @!UP1 LDCU.128 UR12, c[0x0][0x380] ;  /* 0x00007000ff0c97ac */ /* 0x000ee60008000c00 */
[C---:B------:R-:W-:Y:S02]  /*0850*/  @P1 IADD3 R3, PT, PT, R13.reuse, UR4, RZ ;  /* 0x000000040d031c10 */ /* 0x040fe4000fffe0ff */
[----:B------:R-:W-:Y:S01]  /*0860*/  @P1 IADD3 R6, P2, PT, R13, UR4, RZ ;  /* 0x000000040d061c10 */ /* 0x000fe2000ff5e0ff */
[----:B------:R-:W-:Y:S01]  /*0870*/  @UP0 UIADD3 UR4, UPT, UPT, UR4, 0x2, URZ ;  /* 0x0000000204040890 */ /* 0x000fe2000fffe0ff */
[----:B-1----:R-:W-:Y:S01]  /*0880*/  MOV R11, UR9 ;  /* 0x00000009000b7c02 */ /* 0x002fe20008000f00 */
[----:B------:R-:W-:Y:S01]  /*0890*/  IMAD.U32 R10, RZ, RZ, UR8 ;  /* 0x00000008ff0a7e24 */ /* 0x000fe2000f8e00ff */
[----:B------:R-:W-:-:S02]  /*08a0*/  MOV R4, UR10 ;  /* 0x0000000a00047c02 */ /* 0x000fc40008000f00 */
[----:B------:R-:W-:Y:S01]  /*08b0*/  MOV R5, UR11 ;  /* 0x0000000b00057c02 */ /* 0x000fe20008000f00 */
[----:B------:R-:W-:-:S04]  /*08c0*/  @P1 IMAD.WIDE.U32 R10, R3, 0x4, R10 ;  /* 0x00000004030a1825 */ /* 0x000fc800078e000a */
[----:B------:R-:W-:Y:S01]  /*08d0*/  @P1 IMAD R3, R7, UR20, R0 ;  /* 0x0000001407031c24 */ /* 0x000fe2000f8e0200 */
[----:B------:R-:W-:Y:S01]  /*08e0*/  @P1 IADD3.X R7, PT, PT, RZ, RZ, RZ, P2, !PT ;  /* 0x000000ffff071210 */ /* 0x000fe200017fe4ff */
[----:B------:R-:W-:Y:S01]  /*08f0*/  IMAD.U32 R19, RZ, RZ, UR4 ;  /* 0x00000004ff137e24 */ /* 0x000fe2000f8e00ff */
[C---:B--2---:R-:W-:Y:S01]  /*0900*/  @P1 LEA R2, P2, R6.reuse, UR6, 0x2 ;  /* 0x0000000606021c11 */ /* 0x044fe2000f8410ff */
[----:B------:R-:W-:Y:S01]  /*0910*/  @P1 IMAD.WIDE R4, R3, 0x4, R4 ;  /* 0x0000000403041825 */ /* 0x000fe200078e0204 */
[----:B------:R-:W-:Y:S01]  /*0920*/  @!P0 IADD3 R17, PT, PT, R13, UR4, RZ ;  /* 0x000000040d118c10 */ /* 0x000fe2000fffe0ff */
[----:B0-----:R-:W2:Y:S01]  /*0930*/  @P1 LDG.E R11, desc[UR18][R10.64] ;  /* 0x000000120a0b1981 */ /* 0x001ea2000c1e1900 */
[----:B------:R-:W-:Y:S01]  /*0940*/  @P1 LEA.HI.X R3, R6, UR7, R7, 0x2, P2 ;  /* 0x0000000706031c11 */ /* 0x000fe200090f1407 */
[----:B------:R-:W-:Y:S01]  /*0950*/  @!P0 IMAD R19, R19, UR20, R0 ;  /* 0x0000001413138c24 */ /* 0x000fe2000f8e0200 */
[----:B---3--:R-:W-:Y:S01]  /*0960*/  MOV R6, UR12 ;  /* 0x0000000c00067c02 */ /* 0x008fe20008000f00 */
[----:B------:R-:W-:Y:S01]  /*0970*/  @P1 IMAD.WIDE R14, R15, 0x4, R4 ;  /* 0x000000040f0e1825 */ /* 0x000fe200078e0204 */
[----:B------:R-:W-:Y:S01]  /*0980*/  MOV R7, UR13 ;  /* 0x0000000d00077c02 */ /* 0x000fe20008000f00 */
[----:B------:R-:W2:Y:S01]  /*0990*/  @P1 LDG.E R4, desc[UR18][R4.64] ;  /* 0x0000001204041981 */ /* 0x000ea2000c1e1900 */
[----:B------:R-:W-:-:S02]  /*09a0*/  MOV R8, UR14 ;  /* 0x0000000e00087c02 */ /* 0x000fc40008000f00 */
[----:B------:R-:W-:Y:S01]  /*09b0*/  MOV R9, UR15 ;  /* 0x0000000f00097c02 */ /* 0x000fe20008000f00 */
[----:B------:R-:W-:Y:S01]  /*09c0*/  @!P0 IMAD.WIDE.U32 R6, R17, 0x4, R6 ;  /* 0x0000000411068825 */ /* 0x000fe200078e0006 */
        /* <DEDUP_REMOVED lines=8> */
.L_x_11:
[----:B------:R-:W1:Y:S01]  /*0a50*/  LDC.64 R2, c[0x0][0x390] ;  /* 0x0000e400ff027b82 */ /* 0x000e620000000a00 */
[----:B------:R-:W-:-:S05]  /*0a60*/  IADD3 R13, PT, PT, R0, R13, RZ ;  /* 0x0000000d000d7210 */ /* 0x000fca0007ffe0ff */
[----:B-1----:R-:W-:-:S05]  /*0a70*/  IMAD.WIDE R2, R13, 0x4, R2 ;  /* 0x000000040d027825 */ /* 0x002fca00078e0202 */
[----:B0-----:R-:W-:Y:S01]  /*0a80*/  STG.E desc[UR18][R2.64], R12 ;  /* 0x0000000c02007986 */ /* 0x001fe2000c101912 */
[----:B------:R-:W-:Y:S05]  /*0a90*/  EXIT ;  /* 0x000000000000794d */ /* 0x000fea0003800000 */
.L_x_13:
        /* <DEDUP_REMOVED lines=14> */
.L_x_17:


//--------------------- .nv.shared._Z32matrixMulSharedKernelWithPaddingPKfS0_Pfi --------------------------
	.section	.nv.shared._Z32matrixMulSharedKernelWithPaddingPKfS0_Pfi,"aw",@nobits
	.sectionflags	@""
	.align	4
.nv.shared._Z32matrixMulSharedKernelWithPaddingPKfS0_Pfi:
	.zero		3336


//--------------------- .nv.shared.reserved.0     --------------------------
	.section	.nv.shared.reserved.0,"aw",@nobits
	.weak		__nv_reservedSMEM_offset_0_alias
	.size		__nv_reservedSMEM_offset_0_alias, 0, 64
	.other		__nv_reservedSMEM_offset_0_alias,@"STO_CUDA_RESERVED_SHARED STV_DEFAULT"
__nv_reservedSMEM_offset_0_alias:
	.zero		0
	.zero		64


//--------------------- .nv.shared._Z21matrixMulSharedKernelPKfS0_Pfi --------------------------
	.section	.nv.shared._Z21matrixMulSharedKernelPKfS0_Pfi,"aw",@nobits
	.sectionflags	@""
	.align	4
.nv.shared._Z21matrixMulSharedKernelPKfS0_Pfi:
	.zero		3072


//--------------------- .nv.constant0._Z32matrixMulSharedKernelWithPaddingPKfS0_Pfi --------------------------
	.section	.nv.constant0._Z32matrixMulSharedKernelWithPaddingPKfS0_Pfi,"a",@progbits
	.sectionflags	@""
	.align	4
.nv.constant0._Z32matrixMulSharedKernelWithPaddingPKfS0_Pfi:
	.zero		924


//--------------------- .nv.constant0._Z21matrixMulSharedKernelPKfS0_Pfi --------------------------
	.section	.nv.constant0._Z21matrixMulSharedKernelPKfS0_Pfi,"a",@progbits
	.sectionflags	@""
	.align	4
.nv.constant0._Z21matrixMulSharedKernelPKfS0_Pfi:
	.zero		924


//--------------------- .nv.constant0._Z20matrixMulKernelAsyncPKfS0_Pfii --------------------------
	.section	.nv.constant0._Z20matrixMulKernelAsyncPKfS0_Pfii,"a",@progbits
	.sectionflags	@""
	.align	4
.nv.constant0._Z20matrixMulKernelAsyncPKfS0_Pfii:
	.zero		928


//--------------------- .nv.constant0._Z15matrixMulKernelPKfS0_Pfi --------------------------
	.section	.nv.constant0._Z15matrixMulKernelPKfS0_Pfi,"a",@progbits
	.sectionflags	@""
	.align	4
.nv.constant0._Z15matrixMulKernelPKfS0_Pfi:
	.zero		924


//--------------------- SYMBOLS --------------------------

	.type		.nv.reservedSmem.offset0,@object
	.size		.nv.reservedSmem.offset0,0x4
	.type		.nv.reservedSmem.cap,@object
	.size		.nv.reservedSmem.cap,0x4
